//
// Generated by NVIDIA NVVM Compiler
//
// Compiler Build ID: CL-36424714
// Cuda compilation tools, release 13.0, V13.0.88
// Based on NVVM 20.0.0
//

.version 9.0
.target sm_100
.address_size 64

	// .globl	_Z33_extrapolate_second_order_sw_TRUEPdPlS0_S_S_S_S_S_S_S_S_S_S_S_S_S_S_S_S_

.visible .entry _Z33_extrapolate_second_order_sw_TRUEPdPlS0_S_S_S_S_S_S_S_S_S_S_S_S_S_S_S_S_(
	.param .u64 .ptr .align 1 _Z33_extrapolate_second_order_sw_TRUEPdPlS0_S_S_S_S_S_S_S_S_S_S_S_S_S_S_S_S__param_0,
	.param .u64 .ptr .align 1 _Z33_extrapolate_second_order_sw_TRUEPdPlS0_S_S_S_S_S_S_S_S_S_S_S_S_S_S_S_S__param_1,
	.param .u64 .ptr .align 1 _Z33_extrapolate_second_order_sw_TRUEPdPlS0_S_S_S_S_S_S_S_S_S_S_S_S_S_S_S_S__param_2,
	.param .u64 .ptr .align 1 _Z33_extrapolate_second_order_sw_TRUEPdPlS0_S_S_S_S_S_S_S_S_S_S_S_S_S_S_S_S__param_3,
	.param .u64 .ptr .align 1 _Z33_extrapolate_second_order_sw_TRUEPdPlS0_S_S_S_S_S_S_S_S_S_S_S_S_S_S_S_S__param_4,
	.param .u64 .ptr .align 1 _Z33_extrapolate_second_order_sw_TRUEPdPlS0_S_S_S_S_S_S_S_S_S_S_S_S_S_S_S_S__param_5,
	.param .u64 .ptr .align 1 _Z33_extrapolate_second_order_sw_TRUEPdPlS0_S_S_S_S_S_S_S_S_S_S_S_S_S_S_S_S__param_6,
	.param .u64 .ptr .align 1 _Z33_extrapolate_second_order_sw_TRUEPdPlS0_S_S_S_S_S_S_S_S_S_S_S_S_S_S_S_S__param_7,
	.param .u64 .ptr .align 1 _Z33_extrapolate_second_order_sw_TRUEPdPlS0_S_S_S_S_S_S_S_S_S_S_S_S_S_S_S_S__param_8,
	.param .u64 .ptr .align 1 _Z33_extrapolate_second_order_sw_TRUEPdPlS0_S_S_S_S_S_S_S_S_S_S_S_S_S_S_S_S__param_9,
	.param .u64 .ptr .align 1 _Z33_extrapolate_second_order_sw_TRUEPdPlS0_S_S_S_S_S_S_S_S_S_S_S_S_S_S_S_S__param_10,
	.param .u64 .ptr .align 1 _Z33_extrapolate_second_order_sw_TRUEPdPlS0_S_S_S_S_S_S_S_S_S_S_S_S_S_S_S_S__param_11,
	.param .u64 .ptr .align 1 _Z33_extrapolate_second_order_sw_TRUEPdPlS0_S_S_S_S_S_S_S_S_S_S_S_S_S_S_S_S__param_12,
	.param .u64 .ptr .align 1 _Z33_extrapolate_second_order_sw_TRUEPdPlS0_S_S_S_S_S_S_S_S_S_S_S_S_S_S_S_S__param_13,
	.param .u64 .ptr .align 1 _Z33_extrapolate_second_order_sw_TRUEPdPlS0_S_S_S_S_S_S_S_S_S_S_S_S_S_S_S_S__param_14,
	.param .u64 .ptr .align 1 _Z33_extrapolate_second_order_sw_TRUEPdPlS0_S_S_S_S_S_S_S_S_S_S_S_S_S_S_S_S__param_15,
	.param .u64 .ptr .align 1 _Z33_extrapolate_second_order_sw_TRUEPdPlS0_S_S_S_S_S_S_S_S_S_S_S_S_S_S_S_S__param_16,
	.param .u64 .ptr .align 1 _Z33_extrapolate_second_order_sw_TRUEPdPlS0_S_S_S_S_S_S_S_S_S_S_S_S_S_S_S_S__param_17,
	.param .u64 .ptr .align 1 _Z33_extrapolate_second_order_sw_TRUEPdPlS0_S_S_S_S_S_S_S_S_S_S_S_S_S_S_S_S__param_18
)
{
	.reg .pred 	%p<82>;
	.reg .b32 	%r<30>;
	.reg .b64 	%rd<146>;
	.reg .b64 	%fd<418>;

	ld.param.u64 	%rd26, [_Z33_extrapolate_second_order_sw_TRUEPdPlS0_S_S_S_S_S_S_S_S_S_S_S_S_S_S_S_S__param_0];
	ld.param.u64 	%rd27, [_Z33_extrapolate_second_order_sw_TRUEPdPlS0_S_S_S_S_S_S_S_S_S_S_S_S_S_S_S_S__param_1];
	ld.param.u64 	%rd37, [_Z33_extrapolate_second_order_sw_TRUEPdPlS0_S_S_S_S_S_S_S_S_S_S_S_S_S_S_S_S__param_2];
	ld.param.u64 	%rd28, [_Z33_extrapolate_second_order_sw_TRUEPdPlS0_S_S_S_S_S_S_S_S_S_S_S_S_S_S_S_S__param_3];
	ld.param.u64 	%rd29, [_Z33_extrapolate_second_order_sw_TRUEPdPlS0_S_S_S_S_S_S_S_S_S_S_S_S_S_S_S_S__param_5];
	ld.param.u64 	%rd38, [_Z33_extrapolate_second_order_sw_TRUEPdPlS0_S_S_S_S_S_S_S_S_S_S_S_S_S_S_S_S__param_6];
	ld.param.u64 	%rd30, [_Z33_extrapolate_second_order_sw_TRUEPdPlS0_S_S_S_S_S_S_S_S_S_S_S_S_S_S_S_S__param_7];
	ld.param.u64 	%rd31, [_Z33_extrapolate_second_order_sw_TRUEPdPlS0_S_S_S_S_S_S_S_S_S_S_S_S_S_S_S_S__param_8];
	ld.param.u64 	%rd34, [_Z33_extrapolate_second_order_sw_TRUEPdPlS0_S_S_S_S_S_S_S_S_S_S_S_S_S_S_S_S__param_12];
	ld.param.u64 	%rd35, [_Z33_extrapolate_second_order_sw_TRUEPdPlS0_S_S_S_S_S_S_S_S_S_S_S_S_S_S_S_S__param_13];
	ld.param.u64 	%rd36, [_Z33_extrapolate_second_order_sw_TRUEPdPlS0_S_S_S_S_S_S_S_S_S_S_S_S_S_S_S_S__param_14];
	ld.param.u64 	%rd39, [_Z33_extrapolate_second_order_sw_TRUEPdPlS0_S_S_S_S_S_S_S_S_S_S_S_S_S_S_S_S__param_16];
	ld.param.u64 	%rd40, [_Z33_extrapolate_second_order_sw_TRUEPdPlS0_S_S_S_S_S_S_S_S_S_S_S_S_S_S_S_S__param_17];
	cvta.to.global.u64 	%rd1, %rd35;
	cvta.to.global.u64 	%rd2, %rd36;
	cvta.to.global.u64 	%rd3, %rd34;
	cvta.to.global.u64 	%rd4, %rd27;
	cvta.to.global.u64 	%rd5, %rd28;
	cvta.to.global.u64 	%rd41, %rd37;
	cvta.to.global.u64 	%rd42, %rd40;
	cvta.to.global.u64 	%rd6, %rd31;
	cvta.to.global.u64 	%rd43, %rd39;
	cvta.to.global.u64 	%rd7, %rd30;
	cvta.to.global.u64 	%rd8, %rd26;
	cvta.to.global.u64 	%rd44, %rd29;
	cvta.to.global.u64 	%rd9, %rd38;
	mov.u32 	%r7, %tid.x;
	mov.u32 	%r8, %tid.y;
	add.s32 	%r9, %r7, %r8;
	mov.u32 	%r10, %ctaid.x;
	mov.u32 	%r11, %ntid.x;
	mad.lo.s32 	%r12, %r10, %r11, %r9;
	mov.u32 	%r13, %ctaid.y;
	mov.u32 	%r14, %ntid.y;
	mad.lo.s32 	%r15, %r13, %r14, %r12;
	cvt.s64.s32 	%rd10, %r15;
	mul.wide.s32 	%rd45, %r15, 8;
	add.s64 	%rd11, %rd9, %rd45;
	ld.global.f64 	%fd74, [%rd11];
	add.s64 	%rd12, %rd44, %rd45;
	ld.global.f64 	%fd75, [%rd12];
	sub.f64 	%fd76, %fd74, %fd75;
	ld.global.f64 	%fd77, [%rd8+8];
	max.f64 	%fd78, %fd76, %fd77;
	add.s64 	%rd13, %rd7, %rd45;
	ld.global.f64 	%fd79, [%rd13];
	add.s64 	%rd14, %rd43, %rd45;
	st.global.f64 	[%rd14], %fd79;
	div.rn.f64 	%fd80, %fd79, %fd78;
	st.global.f64 	[%rd13], %fd80;
	add.s64 	%rd15, %rd6, %rd45;
	ld.global.f64 	%fd81, [%rd15];
	add.s64 	%rd16, %rd42, %rd45;
	st.global.f64 	[%rd16], %fd81;
	div.rn.f64 	%fd82, %fd81, %fd78;
	st.global.f64 	[%rd15], %fd82;
	mul.lo.s32 	%r1, %r15, 3;
	add.s64 	%rd46, %rd41, %rd45;
	ld.global.u64 	%rd17, [%rd46];
	setp.ne.s64 	%p1, %rd17, 3;
	@%p1 bra 	$L__BB0_2;
	ld.global.f64 	%fd405, [%rd11];
	mul.wide.s32 	%rd123, %r1, 8;
	add.s64 	%rd124, %rd3, %rd123;
	st.global.f64 	[%rd124], %fd405;
	st.global.f64 	[%rd124+8], %fd405;
	ld.global.f64 	%fd406, [%rd11];
	st.global.f64 	[%rd124+16], %fd406;
	ld.global.f64 	%fd407, [%rd13];
	add.s64 	%rd125, %rd1, %rd123;
	st.global.f64 	[%rd125], %fd407;
	st.global.f64 	[%rd125+8], %fd407;
	ld.global.f64 	%fd408, [%rd13];
	st.global.f64 	[%rd125+16], %fd408;
	ld.global.f64 	%fd409, [%rd15];
	add.s64 	%rd126, %rd2, %rd123;
	st.global.f64 	[%rd126], %fd409;
	st.global.f64 	[%rd126+8], %fd409;
	ld.global.f64 	%fd410, [%rd15];
	st.global.f64 	[%rd126+16], %fd410;
	bra.uni 	$L__BB0_49;
$L__BB0_2:
	ld.param.u64 	%rd137, [_Z33_extrapolate_second_order_sw_TRUEPdPlS0_S_S_S_S_S_S_S_S_S_S_S_S_S_S_S_S__param_10];
	cvt.u32.u64 	%r16, %rd10;
	cvta.to.global.u64 	%rd47, %rd137;
	mul.lo.s32 	%r17, %r16, 6;
	mul.wide.s32 	%rd48, %r17, 8;
	add.s64 	%rd49, %rd47, %rd48;
	ld.global.f64 	%fd83, [%rd49];
	ld.global.f64 	%fd84, [%rd49+8];
	ld.global.f64 	%fd85, [%rd49+16];
	ld.global.f64 	%fd86, [%rd49+24];
	ld.global.f64 	%fd87, [%rd49+32];
	ld.global.f64 	%fd88, [%rd49+40];
	shl.b32 	%r18, %r16, 1;
	mul.wide.s32 	%rd50, %r18, 8;
	add.s64 	%rd51, %rd5, %rd50;
	ld.global.f64 	%fd1, [%rd51];
	ld.global.f64 	%fd2, [%rd51+8];
	sub.f64 	%fd3, %fd83, %fd1;
	sub.f64 	%fd4, %fd85, %fd1;
	sub.f64 	%fd5, %fd87, %fd1;
	sub.f64 	%fd6, %fd84, %fd2;
	sub.f64 	%fd7, %fd86, %fd2;
	sub.f64 	%fd8, %fd88, %fd2;
	setp.lt.s64 	%p2, %rd17, 2;
	@%p2 bra 	$L__BB0_8;
	add.s32 	%r2, %r1, 3;
	add.s32 	%r19, %r1, 1;
	max.s32 	%r3, %r2, %r19;
	mov.u32 	%r28, %r1;
$L__BB0_4:
	mul.wide.s32 	%rd52, %r28, 8;
	add.s64 	%rd53, %rd4, %rd52;
	ld.global.u64 	%rd54, [%rd53];
	setp.ne.s64 	%p3, %rd54, %rd10;
	mov.u32 	%r29, %r28;
	@%p3 bra 	$L__BB0_6;
	add.s32 	%r28, %r28, 1;
	setp.lt.s32 	%p4, %r28, %r2;
	mov.u32 	%r29, %r3;
	@%p4 bra 	$L__BB0_4;
$L__BB0_6:
	setp.eq.s32 	%p5, %r29, %r2;
	@%p5 bra 	$L__BB0_49;
	ld.param.u64 	%rd141, [_Z33_extrapolate_second_order_sw_TRUEPdPlS0_S_S_S_S_S_S_S_S_S_S_S_S_S_S_S_S__param_13];
	ld.param.u64 	%rd132, [_Z33_extrapolate_second_order_sw_TRUEPdPlS0_S_S_S_S_S_S_S_S_S_S_S_S_S_S_S_S__param_3];
	ld.param.u64 	%rd130, [_Z33_extrapolate_second_order_sw_TRUEPdPlS0_S_S_S_S_S_S_S_S_S_S_S_S_S_S_S_S__param_1];
	cvta.to.global.u64 	%rd55, %rd130;
	mul.wide.s32 	%rd56, %r29, 8;
	add.s64 	%rd57, %rd55, %rd56;
	ld.global.u64 	%rd58, [%rd57];
	cvt.u32.u64 	%r20, %rd58;
	shl.b32 	%r21, %r20, 1;
	cvta.to.global.u64 	%rd59, %rd132;
	mul.wide.s32 	%rd60, %r21, 8;
	add.s64 	%rd61, %rd59, %rd60;
	ld.global.f64 	%fd89, [%rd61];
	ld.global.f64 	%fd90, [%rd61+8];
	sub.f64 	%fd91, %fd89, %fd1;
	sub.f64 	%fd92, %fd90, %fd2;
	mul.f64 	%fd93, %fd92, %fd92;
	fma.rn.f64 	%fd94, %fd91, %fd91, %fd93;
	rcp.rn.f64 	%fd95, %fd94;
	mul.f64 	%fd96, %fd92, %fd95;
	mul.f64 	%fd97, %fd91, %fd95;
	shl.b64 	%rd62, %rd58, 32;
	shr.s64 	%rd63, %rd62, 29;
	add.s64 	%rd64, %rd9, %rd63;
	ld.global.f64 	%fd98, [%rd64];
	ld.global.f64 	%fd99, [%rd11];
	sub.f64 	%fd100, %fd98, %fd99;
	mul.f64 	%fd101, %fd100, %fd97;
	mul.f64 	%fd102, %fd100, %fd96;
	mul.f64 	%fd103, %fd6, %fd102;
	fma.rn.f64 	%fd104, %fd3, %fd101, %fd103;
	mul.f64 	%fd105, %fd7, %fd102;
	fma.rn.f64 	%fd106, %fd4, %fd101, %fd105;
	mul.f64 	%fd107, %fd8, %fd102;
	fma.rn.f64 	%fd108, %fd5, %fd101, %fd107;
	setp.ltu.f64 	%p6, %fd100, 0d0000000000000000;
	selp.f64 	%fd109, %fd100, 0d0000000000000000, %p6;
	max.f64 	%fd110, %fd100, 0d0000000000000000;
	ld.global.f64 	%fd111, [%rd8+16];
	setp.lt.f64 	%p7, %fd104, 0dAB2BFF2EE48E0530;
	div.rn.f64 	%fd112, %fd109, %fd104;
	selp.f64 	%fd113, %fd112, 0d3FF0000000000000, %p7;
	setp.gt.f64 	%p8, %fd104, 0d2B2BFF2EE48E0530;
	div.rn.f64 	%fd114, %fd110, %fd104;
	selp.f64 	%fd115, %fd114, %fd113, %p8;
	min.f64 	%fd116, %fd115, 0d408F400000000000;
	setp.lt.f64 	%p9, %fd106, 0dAB2BFF2EE48E0530;
	div.rn.f64 	%fd117, %fd109, %fd106;
	selp.f64 	%fd118, %fd117, %fd115, %p9;
	setp.gt.f64 	%p10, %fd106, 0d2B2BFF2EE48E0530;
	div.rn.f64 	%fd119, %fd110, %fd106;
	selp.f64 	%fd120, %fd119, %fd118, %p10;
	min.f64 	%fd121, %fd120, %fd116;
	setp.lt.f64 	%p11, %fd108, 0dAB2BFF2EE48E0530;
	div.rn.f64 	%fd122, %fd109, %fd108;
	selp.f64 	%fd123, %fd122, %fd120, %p11;
	setp.gt.f64 	%p12, %fd108, 0d2B2BFF2EE48E0530;
	div.rn.f64 	%fd124, %fd110, %fd108;
	selp.f64 	%fd125, %fd124, %fd123, %p12;
	min.f64 	%fd126, %fd125, %fd121;
	mul.f64 	%fd127, %fd111, %fd126;
	min.f64 	%fd128, %fd127, 0d3FF0000000000000;
	fma.rn.f64 	%fd129, %fd128, %fd104, %fd99;
	mul.wide.s32 	%rd65, %r1, 8;
	add.s64 	%rd66, %rd3, %rd65;
	st.global.f64 	[%rd66], %fd129;
	ld.global.f64 	%fd130, [%rd11];
	fma.rn.f64 	%fd131, %fd128, %fd106, %fd130;
	st.global.f64 	[%rd66+8], %fd131;
	ld.global.f64 	%fd132, [%rd11];
	fma.rn.f64 	%fd133, %fd128, %fd108, %fd132;
	st.global.f64 	[%rd66+16], %fd133;
	add.s64 	%rd67, %rd7, %rd63;
	ld.global.f64 	%fd134, [%rd67];
	ld.global.f64 	%fd135, [%rd13];
	sub.f64 	%fd136, %fd134, %fd135;
	mul.f64 	%fd137, %fd97, %fd136;
	mul.f64 	%fd138, %fd96, %fd136;
	mul.f64 	%fd139, %fd6, %fd138;
	fma.rn.f64 	%fd140, %fd3, %fd137, %fd139;
	mul.f64 	%fd141, %fd7, %fd138;
	fma.rn.f64 	%fd142, %fd4, %fd137, %fd141;
	mul.f64 	%fd143, %fd8, %fd138;
	fma.rn.f64 	%fd144, %fd5, %fd137, %fd143;
	setp.ltu.f64 	%p13, %fd136, 0d0000000000000000;
	selp.f64 	%fd145, %fd136, 0d0000000000000000, %p13;
	max.f64 	%fd146, %fd136, 0d0000000000000000;
	ld.global.f64 	%fd147, [%rd8+16];
	setp.lt.f64 	%p14, %fd140, 0dAB2BFF2EE48E0530;
	div.rn.f64 	%fd148, %fd145, %fd140;
	selp.f64 	%fd149, %fd148, 0d3FF0000000000000, %p14;
	setp.gt.f64 	%p15, %fd140, 0d2B2BFF2EE48E0530;
	div.rn.f64 	%fd150, %fd146, %fd140;
	selp.f64 	%fd151, %fd150, %fd149, %p15;
	min.f64 	%fd152, %fd151, 0d408F400000000000;
	setp.lt.f64 	%p16, %fd142, 0dAB2BFF2EE48E0530;
	div.rn.f64 	%fd153, %fd145, %fd142;
	selp.f64 	%fd154, %fd153, %fd151, %p16;
	setp.gt.f64 	%p17, %fd142, 0d2B2BFF2EE48E0530;
	div.rn.f64 	%fd155, %fd146, %fd142;
	selp.f64 	%fd156, %fd155, %fd154, %p17;
	min.f64 	%fd157, %fd156, %fd152;
	setp.lt.f64 	%p18, %fd144, 0dAB2BFF2EE48E0530;
	div.rn.f64 	%fd158, %fd145, %fd144;
	selp.f64 	%fd159, %fd158, %fd156, %p18;
	setp.gt.f64 	%p19, %fd144, 0d2B2BFF2EE48E0530;
	div.rn.f64 	%fd160, %fd146, %fd144;
	selp.f64 	%fd161, %fd160, %fd159, %p19;
	min.f64 	%fd162, %fd161, %fd157;
	mul.f64 	%fd163, %fd147, %fd162;
	min.f64 	%fd164, %fd163, 0d3FF0000000000000;
	fma.rn.f64 	%fd165, %fd164, %fd140, %fd135;
	cvta.to.global.u64 	%rd68, %rd141;
	add.s64 	%rd69, %rd68, %rd65;
	st.global.f64 	[%rd69], %fd165;
	ld.global.f64 	%fd166, [%rd13];
	fma.rn.f64 	%fd167, %fd164, %fd142, %fd166;
	st.global.f64 	[%rd69+8], %fd167;
	ld.global.f64 	%fd168, [%rd13];
	fma.rn.f64 	%fd169, %fd164, %fd144, %fd168;
	st.global.f64 	[%rd69+16], %fd169;
	add.s64 	%rd70, %rd6, %rd63;
	ld.global.f64 	%fd170, [%rd70];
	ld.global.f64 	%fd171, [%rd15];
	sub.f64 	%fd172, %fd170, %fd171;
	mul.f64 	%fd173, %fd97, %fd172;
	mul.f64 	%fd174, %fd96, %fd172;
	mul.f64 	%fd175, %fd6, %fd174;
	fma.rn.f64 	%fd176, %fd3, %fd173, %fd175;
	mul.f64 	%fd177, %fd7, %fd174;
	fma.rn.f64 	%fd178, %fd4, %fd173, %fd177;
	mul.f64 	%fd179, %fd8, %fd174;
	fma.rn.f64 	%fd180, %fd5, %fd173, %fd179;
	setp.ltu.f64 	%p20, %fd172, 0d0000000000000000;
	selp.f64 	%fd181, %fd172, 0d0000000000000000, %p20;
	max.f64 	%fd182, %fd172, 0d0000000000000000;
	ld.global.f64 	%fd183, [%rd8+16];
	setp.lt.f64 	%p21, %fd176, 0dAB2BFF2EE48E0530;
	div.rn.f64 	%fd184, %fd181, %fd176;
	selp.f64 	%fd185, %fd184, 0d3FF0000000000000, %p21;
	setp.gt.f64 	%p22, %fd176, 0d2B2BFF2EE48E0530;
	div.rn.f64 	%fd186, %fd182, %fd176;
	selp.f64 	%fd187, %fd186, %fd185, %p22;
	min.f64 	%fd188, %fd187, 0d408F400000000000;
	setp.lt.f64 	%p23, %fd178, 0dAB2BFF2EE48E0530;
	div.rn.f64 	%fd189, %fd181, %fd178;
	selp.f64 	%fd190, %fd189, %fd187, %p23;
	setp.gt.f64 	%p24, %fd178, 0d2B2BFF2EE48E0530;
	div.rn.f64 	%fd191, %fd182, %fd178;
	selp.f64 	%fd192, %fd191, %fd190, %p24;
	min.f64 	%fd193, %fd192, %fd188;
	setp.lt.f64 	%p25, %fd180, 0dAB2BFF2EE48E0530;
	div.rn.f64 	%fd194, %fd181, %fd180;
	selp.f64 	%fd195, %fd194, %fd192, %p25;
	setp.gt.f64 	%p26, %fd180, 0d2B2BFF2EE48E0530;
	div.rn.f64 	%fd196, %fd182, %fd180;
	selp.f64 	%fd197, %fd196, %fd195, %p26;
	min.f64 	%fd198, %fd197, %fd193;
	mul.f64 	%fd199, %fd183, %fd198;
	min.f64 	%fd200, %fd199, 0d3FF0000000000000;
	fma.rn.f64 	%fd201, %fd200, %fd176, %fd171;
	add.s64 	%rd71, %rd2, %rd65;
	st.global.f64 	[%rd71], %fd201;
	ld.global.f64 	%fd202, [%rd15];
	fma.rn.f64 	%fd203, %fd200, %fd178, %fd202;
	st.global.f64 	[%rd71+8], %fd203;
	ld.global.f64 	%fd204, [%rd15];
	fma.rn.f64 	%fd205, %fd200, %fd180, %fd204;
	st.global.f64 	[%rd71+16], %fd205;
	bra.uni 	$L__BB0_48;
$L__BB0_8:
	ld.param.u64 	%rd133, [_Z33_extrapolate_second_order_sw_TRUEPdPlS0_S_S_S_S_S_S_S_S_S_S_S_S_S_S_S_S__param_3];
	ld.param.u64 	%rd131, [_Z33_extrapolate_second_order_sw_TRUEPdPlS0_S_S_S_S_S_S_S_S_S_S_S_S_S_S_S_S__param_1];
	cvta.to.global.u64 	%rd72, %rd131;
	mul.wide.s32 	%rd73, %r1, 8;
	add.s64 	%rd74, %rd72, %rd73;
	ld.global.u64 	%rd18, [%rd74];
	cvt.u32.u64 	%r22, %rd18;
	ld.global.u64 	%rd19, [%rd74+8];
	cvt.u32.u64 	%r23, %rd19;
	ld.global.u64 	%rd20, [%rd74+16];
	cvt.u32.u64 	%r24, %rd20;
	shl.b32 	%r25, %r22, 1;
	cvta.to.global.u64 	%rd75, %rd133;
	mul.wide.s32 	%rd76, %r25, 8;
	add.s64 	%rd77, %rd75, %rd76;
	ld.global.f64 	%fd206, [%rd77];
	ld.global.f64 	%fd207, [%rd77+8];
	shl.b32 	%r26, %r23, 1;
	mul.wide.s32 	%rd78, %r26, 8;
	add.s64 	%rd79, %rd75, %rd78;
	ld.global.f64 	%fd208, [%rd79];
	ld.global.f64 	%fd209, [%rd79+8];
	shl.b32 	%r27, %r24, 1;
	mul.wide.s32 	%rd80, %r27, 8;
	add.s64 	%rd81, %rd75, %rd80;
	ld.global.f64 	%fd210, [%rd81];
	ld.global.f64 	%fd211, [%rd81+8];
	sub.f64 	%fd9, %fd208, %fd206;
	sub.f64 	%fd10, %fd210, %fd206;
	sub.f64 	%fd11, %fd209, %fd207;
	sub.f64 	%fd12, %fd211, %fd207;
	mul.f64 	%fd212, %fd9, %fd12;
	mul.f64 	%fd213, %fd11, %fd10;
	sub.f64 	%fd214, %fd212, %fd213;
	setp.gtu.f64 	%p27, %fd214, 0d0000000000000000;
	@%p27 bra 	$L__BB0_10;
	ld.global.f64 	%fd215, [%rd11];
	add.s64 	%rd83, %rd3, %rd73;
	st.global.f64 	[%rd83], %fd215;
	st.global.f64 	[%rd83+8], %fd215;
	ld.global.f64 	%fd216, [%rd11];
	st.global.f64 	[%rd83+16], %fd216;
	ld.global.f64 	%fd217, [%rd13];
	add.s64 	%rd84, %rd1, %rd73;
	st.global.f64 	[%rd84], %fd217;
	st.global.f64 	[%rd84+8], %fd217;
	ld.global.f64 	%fd218, [%rd13];
	st.global.f64 	[%rd84+16], %fd218;
	ld.global.f64 	%fd219, [%rd15];
	add.s64 	%rd85, %rd2, %rd73;
	st.global.f64 	[%rd85], %fd219;
	st.global.f64 	[%rd85+8], %fd219;
	ld.global.f64 	%fd220, [%rd15];
	st.global.f64 	[%rd85+16], %fd220;
	bra.uni 	$L__BB0_49;
$L__BB0_10:
	ld.param.u64 	%rd134, [_Z33_extrapolate_second_order_sw_TRUEPdPlS0_S_S_S_S_S_S_S_S_S_S_S_S_S_S_S_S__param_5];
	ld.global.f64 	%fd13, [%rd11];
	ld.global.f64 	%fd222, [%rd12];
	sub.f64 	%fd223, %fd13, %fd222;
	shl.b64 	%rd86, %rd18, 32;
	shr.s64 	%rd21, %rd86, 29;
	add.s64 	%rd87, %rd9, %rd21;
	ld.global.f64 	%fd14, [%rd87];
	cvta.to.global.u64 	%rd88, %rd134;
	add.s64 	%rd89, %rd88, %rd21;
	ld.global.f64 	%fd224, [%rd89];
	sub.f64 	%fd15, %fd14, %fd224;
	shl.b64 	%rd90, %rd19, 32;
	shr.s64 	%rd22, %rd90, 29;
	add.s64 	%rd91, %rd9, %rd22;
	ld.global.f64 	%fd16, [%rd91];
	add.s64 	%rd92, %rd88, %rd22;
	ld.global.f64 	%fd225, [%rd92];
	sub.f64 	%fd17, %fd16, %fd225;
	shl.b64 	%rd93, %rd20, 32;
	shr.s64 	%rd23, %rd93, 29;
	add.s64 	%rd94, %rd9, %rd23;
	ld.global.f64 	%fd18, [%rd94];
	add.s64 	%rd95, %rd88, %rd23;
	ld.global.f64 	%fd226, [%rd95];
	sub.f64 	%fd19, %fd18, %fd226;
	min.f64 	%fd227, %fd17, %fd19;
	min.f64 	%fd228, %fd15, %fd227;
	min.f64 	%fd20, %fd228, %fd223;
	setp.leu.f64 	%p28, %fd20, 0d3F50624DD2F1A9FC;
	mov.f64 	%fd411, 0d0000000000000000;
	@%p28 bra 	$L__BB0_12;
	add.f64 	%fd229, %fd20, 0dBF50624DD2F1A9FC;
	add.f64 	%fd230, %fd20, 0d3F70624DD2F1A9FC;
	div.rn.f64 	%fd411, %fd229, %fd230;
$L__BB0_12:
	ld.param.u64 	%rd127, [_Z33_extrapolate_second_order_sw_TRUEPdPlS0_S_S_S_S_S_S_S_S_S_S_S_S_S_S_S_S__param_0];
	cvta.to.global.u64 	%rd24, %rd127;
	ld.global.f64 	%fd231, [%rd24+64];
	setp.eq.f64 	%p29, %fd231, 0d0000000000000000;
	@%p29 bra 	$L__BB0_14;
	max.f64 	%fd232, %fd17, %fd19;
	max.f64 	%fd233, %fd15, %fd232;
	ld.global.f64 	%fd234, [%rd24];
	setp.lt.f64 	%p30, %fd233, %fd234;
	@%p30 bra 	$L__BB0_49;
$L__BB0_14:
	sub.f64 	%fd23, %fd14, %fd13;
	sub.f64 	%fd24, %fd16, %fd14;
	sub.f64 	%fd25, %fd18, %fd14;
	rcp.rn.f64 	%fd26, %fd214;
	mul.f64 	%fd238, %fd12, %fd24;
	mul.f64 	%fd239, %fd11, %fd25;
	sub.f64 	%fd240, %fd238, %fd239;
	mul.f64 	%fd241, %fd26, %fd240;
	mul.f64 	%fd242, %fd9, %fd25;
	mul.f64 	%fd243, %fd10, %fd24;
	sub.f64 	%fd244, %fd242, %fd243;
	mul.f64 	%fd245, %fd26, %fd244;
	mul.f64 	%fd246, %fd6, %fd245;
	fma.rn.f64 	%fd27, %fd3, %fd241, %fd246;
	mul.f64 	%fd247, %fd7, %fd245;
	fma.rn.f64 	%fd28, %fd4, %fd241, %fd247;
	mul.f64 	%fd248, %fd8, %fd245;
	fma.rn.f64 	%fd29, %fd5, %fd241, %fd248;
	setp.ltu.f64 	%p31, %fd23, 0d0000000000000000;
	@%p31 bra 	$L__BB0_20;
	setp.ltu.f64 	%p32, %fd24, %fd25;
	@%p32 bra 	$L__BB0_18;
	setp.ltu.f64 	%p33, %fd24, 0d0000000000000000;
	selp.f64 	%fd249, 0d8000000000000000, %fd24, %p33;
	add.f64 	%fd413, %fd23, %fd249;
	add.f64 	%fd412, %fd23, %fd25;
	setp.ltu.f64 	%p34, %fd412, 0d0000000000000000;
	@%p34 bra 	$L__BB0_25;
	mov.f64 	%fd412, 0d0000000000000000;
	bra.uni 	$L__BB0_25;
$L__BB0_18:
	setp.gt.f64 	%p35, %fd25, 0d0000000000000000;
	selp.f64 	%fd251, %fd25, 0d8000000000000000, %p35;
	add.f64 	%fd413, %fd23, %fd251;
	add.f64 	%fd412, %fd23, %fd24;
	setp.ltu.f64 	%p36, %fd412, 0d0000000000000000;
	@%p36 bra 	$L__BB0_25;
	mov.f64 	%fd412, 0d0000000000000000;
	bra.uni 	$L__BB0_25;
$L__BB0_20:
	setp.gtu.f64 	%p37, %fd24, %fd25;
	@%p37 bra 	$L__BB0_23;
	setp.lt.f64 	%p38, %fd24, 0d0000000000000000;
	add.f64 	%fd253, %fd23, %fd24;
	selp.f64 	%fd412, %fd253, %fd23, %p38;
	add.f64 	%fd413, %fd23, %fd25;
	setp.gtu.f64 	%p39, %fd413, 0d0000000000000000;
	@%p39 bra 	$L__BB0_25;
	mov.f64 	%fd413, 0d0000000000000000;
	bra.uni 	$L__BB0_25;
$L__BB0_23:
	setp.lt.f64 	%p40, %fd25, 0d0000000000000000;
	add.f64 	%fd255, %fd23, %fd25;
	selp.f64 	%fd412, %fd255, %fd23, %p40;
	add.f64 	%fd413, %fd23, %fd24;
	setp.gtu.f64 	%p41, %fd413, 0d0000000000000000;
	@%p41 bra 	$L__BB0_25;
	mov.f64 	%fd413, 0d0000000000000000;
$L__BB0_25:
	ld.param.u64 	%rd139, [_Z33_extrapolate_second_order_sw_TRUEPdPlS0_S_S_S_S_S_S_S_S_S_S_S_S_S_S_S_S__param_12];
	ld.param.u64 	%rd135, [_Z33_extrapolate_second_order_sw_TRUEPdPlS0_S_S_S_S_S_S_S_S_S_S_S_S_S_S_S_S__param_7];
	ld.param.u64 	%rd128, [_Z33_extrapolate_second_order_sw_TRUEPdPlS0_S_S_S_S_S_S_S_S_S_S_S_S_S_S_S_S__param_0];
	cvta.to.global.u64 	%rd96, %rd128;
	ld.global.f64 	%fd257, [%rd96+24];
	ld.global.f64 	%fd258, [%rd96+16];
	sub.f64 	%fd259, %fd258, %fd257;
	fma.rn.f64 	%fd260, %fd411, %fd259, %fd257;
	setp.lt.f64 	%p42, %fd27, 0dAB2BFF2EE48E0530;
	div.rn.f64 	%fd261, %fd412, %fd27;
	selp.f64 	%fd262, %fd261, 0d3FF0000000000000, %p42;
	setp.gt.f64 	%p43, %fd27, 0d2B2BFF2EE48E0530;
	div.rn.f64 	%fd263, %fd413, %fd27;
	selp.f64 	%fd264, %fd263, %fd262, %p43;
	min.f64 	%fd265, %fd264, 0d408F400000000000;
	setp.lt.f64 	%p44, %fd28, 0dAB2BFF2EE48E0530;
	div.rn.f64 	%fd266, %fd412, %fd28;
	selp.f64 	%fd267, %fd266, %fd264, %p44;
	setp.gt.f64 	%p45, %fd28, 0d2B2BFF2EE48E0530;
	div.rn.f64 	%fd268, %fd413, %fd28;
	selp.f64 	%fd269, %fd268, %fd267, %p45;
	min.f64 	%fd270, %fd269, %fd265;
	setp.lt.f64 	%p46, %fd29, 0dAB2BFF2EE48E0530;
	div.rn.f64 	%fd271, %fd412, %fd29;
	selp.f64 	%fd272, %fd271, %fd269, %p46;
	setp.gt.f64 	%p47, %fd29, 0d2B2BFF2EE48E0530;
	div.rn.f64 	%fd273, %fd413, %fd29;
	selp.f64 	%fd274, %fd273, %fd272, %p47;
	min.f64 	%fd275, %fd274, %fd270;
	mul.f64 	%fd276, %fd260, %fd275;
	min.f64 	%fd277, %fd276, 0d3FF0000000000000;
	fma.rn.f64 	%fd278, %fd277, %fd27, %fd13;
	cvta.to.global.u64 	%rd97, %rd139;
	mul.wide.s32 	%rd98, %r1, 8;
	add.s64 	%rd99, %rd97, %rd98;
	st.global.f64 	[%rd99], %fd278;
	ld.global.f64 	%fd279, [%rd11];
	fma.rn.f64 	%fd280, %fd277, %fd28, %fd279;
	st.global.f64 	[%rd99+8], %fd280;
	ld.global.f64 	%fd281, [%rd11];
	fma.rn.f64 	%fd282, %fd277, %fd29, %fd281;
	st.global.f64 	[%rd99+16], %fd282;
	cvta.to.global.u64 	%rd100, %rd135;
	add.s64 	%rd101, %rd100, %rd21;
	ld.global.f64 	%fd283, [%rd101];
	ld.global.f64 	%fd40, [%rd13];
	sub.f64 	%fd41, %fd283, %fd40;
	add.s64 	%rd102, %rd100, %rd22;
	ld.global.f64 	%fd284, [%rd102];
	sub.f64 	%fd42, %fd284, %fd283;
	add.s64 	%rd103, %rd100, %rd23;
	ld.global.f64 	%fd285, [%rd103];
	sub.f64 	%fd43, %fd285, %fd283;
	mul.f64 	%fd286, %fd12, %fd42;
	mul.f64 	%fd287, %fd11, %fd43;
	sub.f64 	%fd288, %fd286, %fd287;
	mul.f64 	%fd289, %fd26, %fd288;
	mul.f64 	%fd290, %fd9, %fd43;
	mul.f64 	%fd291, %fd10, %fd42;
	sub.f64 	%fd292, %fd290, %fd291;
	mul.f64 	%fd293, %fd26, %fd292;
	mul.f64 	%fd294, %fd6, %fd293;
	fma.rn.f64 	%fd44, %fd3, %fd289, %fd294;
	mul.f64 	%fd295, %fd7, %fd293;
	fma.rn.f64 	%fd45, %fd4, %fd289, %fd295;
	mul.f64 	%fd296, %fd8, %fd293;
	fma.rn.f64 	%fd46, %fd5, %fd289, %fd296;
	setp.ltu.f64 	%p48, %fd41, 0d0000000000000000;
	@%p48 bra 	$L__BB0_31;
	setp.ltu.f64 	%p49, %fd42, %fd43;
	@%p49 bra 	$L__BB0_29;
	setp.ltu.f64 	%p50, %fd42, 0d0000000000000000;
	selp.f64 	%fd297, 0d8000000000000000, %fd42, %p50;
	add.f64 	%fd415, %fd41, %fd297;
	add.f64 	%fd414, %fd41, %fd43;
	setp.ltu.f64 	%p51, %fd414, 0d0000000000000000;
	@%p51 bra 	$L__BB0_36;
	mov.f64 	%fd414, 0d0000000000000000;
	bra.uni 	$L__BB0_36;
$L__BB0_29:
	setp.gt.f64 	%p52, %fd43, 0d0000000000000000;
	selp.f64 	%fd299, %fd43, 0d8000000000000000, %p52;
	add.f64 	%fd415, %fd41, %fd299;
	add.f64 	%fd414, %fd41, %fd42;
	setp.ltu.f64 	%p53, %fd414, 0d0000000000000000;
	@%p53 bra 	$L__BB0_36;
	mov.f64 	%fd414, 0d0000000000000000;
	bra.uni 	$L__BB0_36;
$L__BB0_31:
	setp.gtu.f64 	%p54, %fd42, %fd43;
	@%p54 bra 	$L__BB0_34;
	setp.lt.f64 	%p55, %fd42, 0d0000000000000000;
	add.f64 	%fd301, %fd41, %fd42;
	selp.f64 	%fd414, %fd301, %fd41, %p55;
	add.f64 	%fd415, %fd41, %fd43;
	setp.gtu.f64 	%p56, %fd415, 0d0000000000000000;
	@%p56 bra 	$L__BB0_36;
	mov.f64 	%fd415, 0d0000000000000000;
	bra.uni 	$L__BB0_36;
$L__BB0_34:
	setp.lt.f64 	%p57, %fd43, 0d0000000000000000;
	add.f64 	%fd303, %fd41, %fd43;
	selp.f64 	%fd414, %fd303, %fd41, %p57;
	add.f64 	%fd415, %fd41, %fd42;
	setp.gtu.f64 	%p58, %fd415, 0d0000000000000000;
	@%p58 bra 	$L__BB0_36;
	mov.f64 	%fd415, 0d0000000000000000;
$L__BB0_36:
	ld.param.u64 	%rd142, [_Z33_extrapolate_second_order_sw_TRUEPdPlS0_S_S_S_S_S_S_S_S_S_S_S_S_S_S_S_S__param_13];
	ld.param.u64 	%rd136, [_Z33_extrapolate_second_order_sw_TRUEPdPlS0_S_S_S_S_S_S_S_S_S_S_S_S_S_S_S_S__param_8];
	ld.param.u64 	%rd129, [_Z33_extrapolate_second_order_sw_TRUEPdPlS0_S_S_S_S_S_S_S_S_S_S_S_S_S_S_S_S__param_0];
	cvta.to.global.u64 	%rd25, %rd129;
	ld.global.f64 	%fd305, [%rd25+40];
	ld.global.f64 	%fd306, [%rd25+32];
	sub.f64 	%fd307, %fd306, %fd305;
	fma.rn.f64 	%fd308, %fd411, %fd307, %fd305;
	setp.lt.f64 	%p59, %fd44, 0dAB2BFF2EE48E0530;
	div.rn.f64 	%fd309, %fd414, %fd44;
	selp.f64 	%fd310, %fd309, 0d3FF0000000000000, %p59;
	setp.gt.f64 	%p60, %fd44, 0d2B2BFF2EE48E0530;
	div.rn.f64 	%fd311, %fd415, %fd44;
	selp.f64 	%fd312, %fd311, %fd310, %p60;
	min.f64 	%fd313, %fd312, 0d408F400000000000;
	setp.lt.f64 	%p61, %fd45, 0dAB2BFF2EE48E0530;
	div.rn.f64 	%fd314, %fd414, %fd45;
	selp.f64 	%fd315, %fd314, %fd312, %p61;
	setp.gt.f64 	%p62, %fd45, 0d2B2BFF2EE48E0530;
	div.rn.f64 	%fd316, %fd415, %fd45;
	selp.f64 	%fd317, %fd316, %fd315, %p62;
	min.f64 	%fd318, %fd317, %fd313;
	setp.lt.f64 	%p63, %fd46, 0dAB2BFF2EE48E0530;
	div.rn.f64 	%fd319, %fd414, %fd46;
	selp.f64 	%fd320, %fd319, %fd317, %p63;
	setp.gt.f64 	%p64, %fd46, 0d2B2BFF2EE48E0530;
	div.rn.f64 	%fd321, %fd415, %fd46;
	selp.f64 	%fd322, %fd321, %fd320, %p64;
	min.f64 	%fd323, %fd322, %fd318;
	mul.f64 	%fd324, %fd308, %fd323;
	min.f64 	%fd325, %fd324, 0d3FF0000000000000;
	fma.rn.f64 	%fd326, %fd325, %fd44, %fd40;
	cvta.to.global.u64 	%rd104, %rd142;
	mul.wide.s32 	%rd105, %r1, 8;
	add.s64 	%rd106, %rd104, %rd105;
	st.global.f64 	[%rd106], %fd326;
	ld.global.f64 	%fd327, [%rd13];
	fma.rn.f64 	%fd328, %fd325, %fd45, %fd327;
	st.global.f64 	[%rd106+8], %fd328;
	ld.global.f64 	%fd329, [%rd13];
	fma.rn.f64 	%fd330, %fd325, %fd46, %fd329;
	st.global.f64 	[%rd106+16], %fd330;
	cvta.to.global.u64 	%rd107, %rd136;
	add.s64 	%rd108, %rd107, %rd21;
	ld.global.f64 	%fd331, [%rd108];
	ld.global.f64 	%fd57, [%rd15];
	sub.f64 	%fd58, %fd331, %fd57;
	add.s64 	%rd109, %rd107, %rd22;
	ld.global.f64 	%fd332, [%rd109];
	sub.f64 	%fd59, %fd332, %fd331;
	add.s64 	%rd110, %rd107, %rd23;
	ld.global.f64 	%fd333, [%rd110];
	sub.f64 	%fd60, %fd333, %fd331;
	mul.f64 	%fd334, %fd12, %fd59;
	mul.f64 	%fd335, %fd11, %fd60;
	sub.f64 	%fd336, %fd334, %fd335;
	mul.f64 	%fd337, %fd26, %fd336;
	mul.f64 	%fd338, %fd9, %fd60;
	mul.f64 	%fd339, %fd10, %fd59;
	sub.f64 	%fd340, %fd338, %fd339;
	mul.f64 	%fd341, %fd26, %fd340;
	mul.f64 	%fd342, %fd6, %fd341;
	fma.rn.f64 	%fd61, %fd3, %fd337, %fd342;
	mul.f64 	%fd343, %fd7, %fd341;
	fma.rn.f64 	%fd62, %fd4, %fd337, %fd343;
	mul.f64 	%fd344, %fd8, %fd341;
	fma.rn.f64 	%fd63, %fd5, %fd337, %fd344;
	setp.ltu.f64 	%p65, %fd58, 0d0000000000000000;
	@%p65 bra 	$L__BB0_42;
	setp.ltu.f64 	%p66, %fd59, %fd60;
	@%p66 bra 	$L__BB0_40;
	setp.ltu.f64 	%p67, %fd59, 0d0000000000000000;
	selp.f64 	%fd345, 0d8000000000000000, %fd59, %p67;
	add.f64 	%fd417, %fd58, %fd345;
	add.f64 	%fd416, %fd58, %fd60;
	setp.ltu.f64 	%p68, %fd416, 0d0000000000000000;
	@%p68 bra 	$L__BB0_47;
	mov.f64 	%fd416, 0d0000000000000000;
	bra.uni 	$L__BB0_47;
$L__BB0_40:
	setp.gt.f64 	%p69, %fd60, 0d0000000000000000;
	selp.f64 	%fd347, %fd60, 0d8000000000000000, %p69;
	add.f64 	%fd417, %fd58, %fd347;
	add.f64 	%fd416, %fd58, %fd59;
	setp.ltu.f64 	%p70, %fd416, 0d0000000000000000;
	@%p70 bra 	$L__BB0_47;
	mov.f64 	%fd416, 0d0000000000000000;
	bra.uni 	$L__BB0_47;
$L__BB0_42:
	setp.gtu.f64 	%p71, %fd59, %fd60;
	@%p71 bra 	$L__BB0_45;
	setp.lt.f64 	%p72, %fd59, 0d0000000000000000;
	add.f64 	%fd349, %fd58, %fd59;
	selp.f64 	%fd416, %fd349, %fd58, %p72;
	add.f64 	%fd417, %fd58, %fd60;
	setp.gtu.f64 	%p73, %fd417, 0d0000000000000000;
	@%p73 bra 	$L__BB0_47;
	mov.f64 	%fd417, 0d0000000000000000;
	bra.uni 	$L__BB0_47;
$L__BB0_45:
	setp.lt.f64 	%p74, %fd60, 0d0000000000000000;
	add.f64 	%fd351, %fd58, %fd60;
	selp.f64 	%fd416, %fd351, %fd58, %p74;
	add.f64 	%fd417, %fd58, %fd59;
	setp.gtu.f64 	%p75, %fd417, 0d0000000000000000;
	@%p75 bra 	$L__BB0_47;
	mov.f64 	%fd417, 0d0000000000000000;
$L__BB0_47:
	ld.param.u64 	%rd144, [_Z33_extrapolate_second_order_sw_TRUEPdPlS0_S_S_S_S_S_S_S_S_S_S_S_S_S_S_S_S__param_14];
	ld.global.f64 	%fd353, [%rd25+56];
	ld.global.f64 	%fd354, [%rd25+48];
	sub.f64 	%fd355, %fd354, %fd353;
	fma.rn.f64 	%fd356, %fd411, %fd355, %fd353;
	setp.lt.f64 	%p76, %fd61, 0dAB2BFF2EE48E0530;
	div.rn.f64 	%fd357, %fd416, %fd61;
	selp.f64 	%fd358, %fd357, 0d3FF0000000000000, %p76;
	setp.gt.f64 	%p77, %fd61, 0d2B2BFF2EE48E0530;
	div.rn.f64 	%fd359, %fd417, %fd61;
	selp.f64 	%fd360, %fd359, %fd358, %p77;
	min.f64 	%fd361, %fd360, 0d408F400000000000;
	setp.lt.f64 	%p78, %fd62, 0dAB2BFF2EE48E0530;
	div.rn.f64 	%fd362, %fd416, %fd62;
	selp.f64 	%fd363, %fd362, %fd360, %p78;
	setp.gt.f64 	%p79, %fd62, 0d2B2BFF2EE48E0530;
	div.rn.f64 	%fd364, %fd417, %fd62;
	selp.f64 	%fd365, %fd364, %fd363, %p79;
	min.f64 	%fd366, %fd365, %fd361;
	setp.lt.f64 	%p80, %fd63, 0dAB2BFF2EE48E0530;
	div.rn.f64 	%fd367, %fd416, %fd63;
	selp.f64 	%fd368, %fd367, %fd365, %p80;
	setp.gt.f64 	%p81, %fd63, 0d2B2BFF2EE48E0530;
	div.rn.f64 	%fd369, %fd417, %fd63;
	selp.f64 	%fd370, %fd369, %fd368, %p81;
	min.f64 	%fd371, %fd370, %fd366;
	mul.f64 	%fd372, %fd356, %fd371;
	min.f64 	%fd373, %fd372, 0d3FF0000000000000;
	fma.rn.f64 	%fd374, %fd373, %fd61, %fd57;
	cvta.to.global.u64 	%rd111, %rd144;
	add.s64 	%rd113, %rd111, %rd105;
	st.global.f64 	[%rd113], %fd374;
	ld.global.f64 	%fd375, [%rd15];
	fma.rn.f64 	%fd376, %fd373, %fd62, %fd375;
	st.global.f64 	[%rd113+8], %fd376;
	ld.global.f64 	%fd377, [%rd15];
	fma.rn.f64 	%fd378, %fd373, %fd63, %fd377;
	st.global.f64 	[%rd113+16], %fd378;
$L__BB0_48:
	ld.param.u64 	%rd145, [_Z33_extrapolate_second_order_sw_TRUEPdPlS0_S_S_S_S_S_S_S_S_S_S_S_S_S_S_S_S__param_14];
	ld.param.u64 	%rd143, [_Z33_extrapolate_second_order_sw_TRUEPdPlS0_S_S_S_S_S_S_S_S_S_S_S_S_S_S_S_S__param_13];
	ld.param.u64 	%rd140, [_Z33_extrapolate_second_order_sw_TRUEPdPlS0_S_S_S_S_S_S_S_S_S_S_S_S_S_S_S_S__param_12];
	ld.param.u64 	%rd138, [_Z33_extrapolate_second_order_sw_TRUEPdPlS0_S_S_S_S_S_S_S_S_S_S_S_S_S_S_S_S__param_11];
	cvta.to.global.u64 	%rd114, %rd140;
	mul.wide.s32 	%rd115, %r1, 8;
	add.s64 	%rd116, %rd114, %rd115;
	ld.global.f64 	%fd379, [%rd116];
	cvta.to.global.u64 	%rd117, %rd138;
	add.s64 	%rd118, %rd117, %rd115;
	ld.global.f64 	%fd380, [%rd118];
	sub.f64 	%fd381, %fd379, %fd380;
	max.f64 	%fd382, %fd381, 0d0000000000000000;
	ld.global.f64 	%fd383, [%rd116+8];
	ld.global.f64 	%fd384, [%rd118+8];
	sub.f64 	%fd385, %fd383, %fd384;
	max.f64 	%fd386, %fd385, 0d0000000000000000;
	ld.global.f64 	%fd387, [%rd116+16];
	ld.global.f64 	%fd388, [%rd118+16];
	sub.f64 	%fd389, %fd387, %fd388;
	max.f64 	%fd390, %fd389, 0d0000000000000000;
	ld.global.f64 	%fd391, [%rd14];
	st.global.f64 	[%rd13], %fd391;
	cvta.to.global.u64 	%rd119, %rd143;
	add.s64 	%rd120, %rd119, %rd115;
	ld.global.f64 	%fd392, [%rd120];
	mul.f64 	%fd393, %fd382, %fd392;
	st.global.f64 	[%rd120], %fd393;
	ld.global.f64 	%fd394, [%rd120+8];
	mul.f64 	%fd395, %fd386, %fd394;
	st.global.f64 	[%rd120+8], %fd395;
	ld.global.f64 	%fd396, [%rd120+16];
	mul.f64 	%fd397, %fd390, %fd396;
	st.global.f64 	[%rd120+16], %fd397;
	ld.global.f64 	%fd398, [%rd16];
	st.global.f64 	[%rd15], %fd398;
	cvta.to.global.u64 	%rd121, %rd145;
	add.s64 	%rd122, %rd121, %rd115;
	ld.global.f64 	%fd399, [%rd122];
	mul.f64 	%fd400, %fd382, %fd399;
	st.global.f64 	[%rd122], %fd400;
	ld.global.f64 	%fd401, [%rd122+8];
	mul.f64 	%fd402, %fd386, %fd401;
	st.global.f64 	[%rd122+8], %fd402;
	ld.global.f64 	%fd403, [%rd122+16];
	mul.f64 	%fd404, %fd390, %fd403;
	st.global.f64 	[%rd122+16], %fd404;
$L__BB0_49:
	ret;

}
	// .globl	_Z38_extrapolate_second_order_edge_sw_TRUEPdPlS0_S_S_S_S_S_S_S_S_S_S_S_S_S_S_S_S_S_S_S_
.visible .entry _Z38_extrapolate_second_order_edge_sw_TRUEPdPlS0_S_S_S_S_S_S_S_S_S_S_S_S_S_S_S_S_S_S_S_(
	.param .u64 .ptr .align 1 _Z38_extrapolate_second_order_edge_sw_TRUEPdPlS0_S_S_S_S_S_S_S_S_S_S_S_S_S_S_S_S_S_S_S__param_0,
	.param .u64 .ptr .align 1 _Z38_extrapolate_second_order_edge_sw_TRUEPdPlS0_S_S_S_S_S_S_S_S_S_S_S_S_S_S_S_S_S_S_S__param_1,
	.param .u64 .ptr .align 1 _Z38_extrapolate_second_order_edge_sw_TRUEPdPlS0_S_S_S_S_S_S_S_S_S_S_S_S_S_S_S_S_S_S_S__param_2,
	.param .u64 .ptr .align 1 _Z38_extrapolate_second_order_edge_sw_TRUEPdPlS0_S_S_S_S_S_S_S_S_S_S_S_S_S_S_S_S_S_S_S__param_3,
	.param .u64 .ptr .align 1 _Z38_extrapolate_second_order_edge_sw_TRUEPdPlS0_S_S_S_S_S_S_S_S_S_S_S_S_S_S_S_S_S_S_S__param_4,
	.param .u64 .ptr .align 1 _Z38_extrapolate_second_order_edge_sw_TRUEPdPlS0_S_S_S_S_S_S_S_S_S_S_S_S_S_S_S_S_S_S_S__param_5,
	.param .u64 .ptr .align 1 _Z38_extrapolate_second_order_edge_sw_TRUEPdPlS0_S_S_S_S_S_S_S_S_S_S_S_S_S_S_S_S_S_S_S__param_6,
	.param .u64 .ptr .align 1 _Z38_extrapolate_second_order_edge_sw_TRUEPdPlS0_S_S_S_S_S_S_S_S_S_S_S_S_S_S_S_S_S_S_S__param_7,
	.param .u64 .ptr .align 1 _Z38_extrapolate_second_order_edge_sw_TRUEPdPlS0_S_S_S_S_S_S_S_S_S_S_S_S_S_S_S_S_S_S_S__param_8,
	.param .u64 .ptr .align 1 _Z38_extrapolate_second_order_edge_sw_TRUEPdPlS0_S_S_S_S_S_S_S_S_S_S_S_S_S_S_S_S_S_S_S__param_9,
	.param .u64 .ptr .align 1 _Z38_extrapolate_second_order_edge_sw_TRUEPdPlS0_S_S_S_S_S_S_S_S_S_S_S_S_S_S_S_S_S_S_S__param_10,
	.param .u64 .ptr .align 1 _Z38_extrapolate_second_order_edge_sw_TRUEPdPlS0_S_S_S_S_S_S_S_S_S_S_S_S_S_S_S_S_S_S_S__param_11,
	.param .u64 .ptr .align 1 _Z38_extrapolate_second_order_edge_sw_TRUEPdPlS0_S_S_S_S_S_S_S_S_S_S_S_S_S_S_S_S_S_S_S__param_12,
	.param .u64 .ptr .align 1 _Z38_extrapolate_second_order_edge_sw_TRUEPdPlS0_S_S_S_S_S_S_S_S_S_S_S_S_S_S_S_S_S_S_S__param_13,
	.param .u64 .ptr .align 1 _Z38_extrapolate_second_order_edge_sw_TRUEPdPlS0_S_S_S_S_S_S_S_S_S_S_S_S_S_S_S_S_S_S_S__param_14,
	.param .u64 .ptr .align 1 _Z38_extrapolate_second_order_edge_sw_TRUEPdPlS0_S_S_S_S_S_S_S_S_S_S_S_S_S_S_S_S_S_S_S__param_15,
	.param .u64 .ptr .align 1 _Z38_extrapolate_second_order_edge_sw_TRUEPdPlS0_S_S_S_S_S_S_S_S_S_S_S_S_S_S_S_S_S_S_S__param_16,
	.param .u64 .ptr .align 1 _Z38_extrapolate_second_order_edge_sw_TRUEPdPlS0_S_S_S_S_S_S_S_S_S_S_S_S_S_S_S_S_S_S_S__param_17,
	.param .u64 .ptr .align 1 _Z38_extrapolate_second_order_edge_sw_TRUEPdPlS0_S_S_S_S_S_S_S_S_S_S_S_S_S_S_S_S_S_S_S__param_18,
	.param .u64 .ptr .align 1 _Z38_extrapolate_second_order_edge_sw_TRUEPdPlS0_S_S_S_S_S_S_S_S_S_S_S_S_S_S_S_S_S_S_S__param_19,
	.param .u64 .ptr .align 1 _Z38_extrapolate_second_order_edge_sw_TRUEPdPlS0_S_S_S_S_S_S_S_S_S_S_S_S_S_S_S_S_S_S_S__param_20,
	.param .u64 .ptr .align 1 _Z38_extrapolate_second_order_edge_sw_TRUEPdPlS0_S_S_S_S_S_S_S_S_S_S_S_S_S_S_S_S_S_S_S__param_21
)
{
	.reg .pred 	%p<85>;
	.reg .b32 	%r<34>;
	.reg .b64 	%rd<142>;
	.reg .b64 	%fd<485>;

	ld.param.u64 	%rd25, [_Z38_extrapolate_second_order_edge_sw_TRUEPdPlS0_S_S_S_S_S_S_S_S_S_S_S_S_S_S_S_S_S_S_S__param_0];
	ld.param.u64 	%rd26, [_Z38_extrapolate_second_order_edge_sw_TRUEPdPlS0_S_S_S_S_S_S_S_S_S_S_S_S_S_S_S_S_S_S_S__param_1];
	ld.param.u64 	%rd27, [_Z38_extrapolate_second_order_edge_sw_TRUEPdPlS0_S_S_S_S_S_S_S_S_S_S_S_S_S_S_S_S_S_S_S__param_2];
	ld.param.u64 	%rd28, [_Z38_extrapolate_second_order_edge_sw_TRUEPdPlS0_S_S_S_S_S_S_S_S_S_S_S_S_S_S_S_S_S_S_S__param_3];
	ld.param.u64 	%rd29, [_Z38_extrapolate_second_order_edge_sw_TRUEPdPlS0_S_S_S_S_S_S_S_S_S_S_S_S_S_S_S_S_S_S_S__param_4];
	ld.param.u64 	%rd30, [_Z38_extrapolate_second_order_edge_sw_TRUEPdPlS0_S_S_S_S_S_S_S_S_S_S_S_S_S_S_S_S_S_S_S__param_5];
	ld.param.u64 	%rd31, [_Z38_extrapolate_second_order_edge_sw_TRUEPdPlS0_S_S_S_S_S_S_S_S_S_S_S_S_S_S_S_S_S_S_S__param_6];
	ld.param.u64 	%rd32, [_Z38_extrapolate_second_order_edge_sw_TRUEPdPlS0_S_S_S_S_S_S_S_S_S_S_S_S_S_S_S_S_S_S_S__param_7];
	ld.param.u64 	%rd23, [_Z38_extrapolate_second_order_edge_sw_TRUEPdPlS0_S_S_S_S_S_S_S_S_S_S_S_S_S_S_S_S_S_S_S__param_14];
	ld.param.u64 	%rd33, [_Z38_extrapolate_second_order_edge_sw_TRUEPdPlS0_S_S_S_S_S_S_S_S_S_S_S_S_S_S_S_S_S_S_S__param_16];
	ld.param.u64 	%rd34, [_Z38_extrapolate_second_order_edge_sw_TRUEPdPlS0_S_S_S_S_S_S_S_S_S_S_S_S_S_S_S_S_S_S_S__param_17];
	ld.param.u64 	%rd35, [_Z38_extrapolate_second_order_edge_sw_TRUEPdPlS0_S_S_S_S_S_S_S_S_S_S_S_S_S_S_S_S_S_S_S__param_18];
	ld.param.u64 	%rd36, [_Z38_extrapolate_second_order_edge_sw_TRUEPdPlS0_S_S_S_S_S_S_S_S_S_S_S_S_S_S_S_S_S_S_S__param_19];
	ld.param.u64 	%rd37, [_Z38_extrapolate_second_order_edge_sw_TRUEPdPlS0_S_S_S_S_S_S_S_S_S_S_S_S_S_S_S_S_S_S_S__param_20];
	cvta.to.global.u64 	%rd1, %rd34;
	cvta.to.global.u64 	%rd2, %rd35;
	cvta.to.global.u64 	%rd3, %rd33;
	cvta.to.global.u64 	%rd4, %rd26;
	cvta.to.global.u64 	%rd5, %rd28;
	cvta.to.global.u64 	%rd38, %rd27;
	cvta.to.global.u64 	%rd39, %rd37;
	cvta.to.global.u64 	%rd6, %rd31;
	cvta.to.global.u64 	%rd40, %rd36;
	cvta.to.global.u64 	%rd7, %rd30;
	cvta.to.global.u64 	%rd8, %rd25;
	cvta.to.global.u64 	%rd9, %rd32;
	cvta.to.global.u64 	%rd10, %rd29;
	mov.u32 	%r10, %tid.x;
	mov.u32 	%r11, %tid.y;
	add.s32 	%r12, %r10, %r11;
	mov.u32 	%r13, %ctaid.x;
	mov.u32 	%r14, %ntid.x;
	mad.lo.s32 	%r15, %r13, %r14, %r12;
	mov.u32 	%r16, %ctaid.y;
	mov.u32 	%r17, %ntid.y;
	mad.lo.s32 	%r18, %r16, %r17, %r15;
	cvt.s64.s32 	%rd11, %r18;
	mul.wide.s32 	%rd41, %r18, 8;
	add.s64 	%rd12, %rd10, %rd41;
	ld.global.f64 	%fd73, [%rd12];
	add.s64 	%rd13, %rd9, %rd41;
	ld.global.f64 	%fd74, [%rd13];
	sub.f64 	%fd75, %fd73, %fd74;
	ld.global.f64 	%fd76, [%rd8+8];
	max.f64 	%fd77, %fd75, %fd76;
	add.s64 	%rd14, %rd7, %rd41;
	ld.global.f64 	%fd78, [%rd14];
	add.s64 	%rd15, %rd40, %rd41;
	st.global.f64 	[%rd15], %fd78;
	div.rn.f64 	%fd79, %fd78, %fd77;
	st.global.f64 	[%rd14], %fd79;
	add.s64 	%rd16, %rd6, %rd41;
	ld.global.f64 	%fd80, [%rd16];
	add.s64 	%rd17, %rd39, %rd41;
	st.global.f64 	[%rd17], %fd80;
	div.rn.f64 	%fd81, %fd80, %fd77;
	st.global.f64 	[%rd16], %fd81;
	mul.lo.s32 	%r1, %r18, 3;
	add.s64 	%rd42, %rd38, %rd41;
	ld.global.u64 	%rd18, [%rd42];
	setp.ne.s64 	%p1, %rd18, 3;
	@%p1 bra 	$L__BB1_2;
	ld.global.f64 	%fd473, [%rd12];
	mul.wide.s32 	%rd133, %r1, 8;
	add.s64 	%rd134, %rd3, %rd133;
	st.global.f64 	[%rd134], %fd473;
	st.global.f64 	[%rd134+8], %fd473;
	ld.global.f64 	%fd474, [%rd12];
	st.global.f64 	[%rd134+16], %fd474;
	ld.global.f64 	%fd475, [%rd14];
	add.s64 	%rd135, %rd1, %rd133;
	st.global.f64 	[%rd135], %fd475;
	st.global.f64 	[%rd135+8], %fd475;
	ld.global.f64 	%fd476, [%rd14];
	st.global.f64 	[%rd135+16], %fd476;
	ld.global.f64 	%fd477, [%rd16];
	add.s64 	%rd136, %rd2, %rd133;
	st.global.f64 	[%rd136], %fd477;
	st.global.f64 	[%rd136+8], %fd477;
	ld.global.f64 	%fd478, [%rd16];
	st.global.f64 	[%rd136+16], %fd478;
	bra.uni 	$L__BB1_47;
$L__BB1_2:
	cvt.u32.u64 	%r19, %rd11;
	cvta.to.global.u64 	%rd43, %rd23;
	mul.lo.s32 	%r20, %r19, 6;
	mul.wide.s32 	%rd44, %r20, 8;
	add.s64 	%rd45, %rd43, %rd44;
	ld.global.f64 	%fd82, [%rd45];
	ld.global.f64 	%fd83, [%rd45+8];
	ld.global.f64 	%fd84, [%rd45+16];
	ld.global.f64 	%fd85, [%rd45+24];
	ld.global.f64 	%fd86, [%rd45+32];
	ld.global.f64 	%fd87, [%rd45+40];
	shl.b32 	%r21, %r19, 1;
	mul.wide.s32 	%rd46, %r21, 8;
	add.s64 	%rd47, %rd5, %rd46;
	ld.global.f64 	%fd1, [%rd47];
	ld.global.f64 	%fd2, [%rd47+8];
	sub.f64 	%fd3, %fd82, %fd1;
	sub.f64 	%fd4, %fd84, %fd1;
	sub.f64 	%fd5, %fd86, %fd1;
	sub.f64 	%fd6, %fd83, %fd2;
	sub.f64 	%fd7, %fd85, %fd2;
	sub.f64 	%fd8, %fd87, %fd2;
	setp.lt.s64 	%p2, %rd18, 2;
	@%p2 bra 	$L__BB1_8;
	add.s32 	%r2, %r1, 3;
	add.s32 	%r22, %r1, 1;
	max.s32 	%r3, %r2, %r22;
	mov.u32 	%r32, %r1;
$L__BB1_4:
	mul.wide.s32 	%rd48, %r32, 8;
	add.s64 	%rd49, %rd4, %rd48;
	ld.global.u64 	%rd50, [%rd49];
	setp.ne.s64 	%p3, %rd50, %rd11;
	mov.u32 	%r33, %r32;
	@%p3 bra 	$L__BB1_6;
	add.s32 	%r32, %r32, 1;
	setp.lt.s32 	%p4, %r32, %r2;
	mov.u32 	%r33, %r3;
	@%p4 bra 	$L__BB1_4;
$L__BB1_6:
	setp.eq.s32 	%p5, %r33, %r2;
	@%p5 bra 	$L__BB1_47;
	mul.wide.s32 	%rd51, %r33, 8;
	add.s64 	%rd52, %rd4, %rd51;
	ld.global.u64 	%rd53, [%rd52];
	cvt.u32.u64 	%r23, %rd53;
	shl.b32 	%r24, %r23, 1;
	mul.wide.s32 	%rd54, %r24, 8;
	add.s64 	%rd55, %rd5, %rd54;
	ld.global.f64 	%fd88, [%rd55];
	ld.global.f64 	%fd89, [%rd55+8];
	sub.f64 	%fd90, %fd88, %fd1;
	sub.f64 	%fd91, %fd89, %fd2;
	mul.f64 	%fd92, %fd91, %fd91;
	fma.rn.f64 	%fd93, %fd90, %fd90, %fd92;
	rcp.rn.f64 	%fd94, %fd93;
	mul.f64 	%fd95, %fd91, %fd94;
	mul.f64 	%fd96, %fd90, %fd94;
	shl.b64 	%rd56, %rd53, 32;
	shr.s64 	%rd57, %rd56, 29;
	add.s64 	%rd58, %rd10, %rd57;
	ld.global.f64 	%fd97, [%rd58];
	ld.global.f64 	%fd98, [%rd12];
	sub.f64 	%fd99, %fd97, %fd98;
	mul.f64 	%fd100, %fd99, %fd96;
	mul.f64 	%fd101, %fd99, %fd95;
	mul.f64 	%fd102, %fd6, %fd101;
	fma.rn.f64 	%fd103, %fd3, %fd100, %fd102;
	mul.f64 	%fd104, %fd7, %fd101;
	fma.rn.f64 	%fd105, %fd4, %fd100, %fd104;
	mul.f64 	%fd106, %fd8, %fd101;
	fma.rn.f64 	%fd107, %fd5, %fd100, %fd106;
	setp.ltu.f64 	%p6, %fd99, 0d0000000000000000;
	selp.f64 	%fd108, %fd99, 0d0000000000000000, %p6;
	max.f64 	%fd109, %fd99, 0d0000000000000000;
	ld.global.f64 	%fd110, [%rd8+16];
	setp.lt.f64 	%p7, %fd103, 0dAB2BFF2EE48E0530;
	div.rn.f64 	%fd111, %fd108, %fd103;
	selp.f64 	%fd112, %fd111, 0d3FF0000000000000, %p7;
	setp.gt.f64 	%p8, %fd103, 0d2B2BFF2EE48E0530;
	div.rn.f64 	%fd113, %fd109, %fd103;
	selp.f64 	%fd114, %fd113, %fd112, %p8;
	min.f64 	%fd115, %fd114, 0d408F400000000000;
	setp.lt.f64 	%p9, %fd105, 0dAB2BFF2EE48E0530;
	div.rn.f64 	%fd116, %fd108, %fd105;
	selp.f64 	%fd117, %fd116, %fd114, %p9;
	setp.gt.f64 	%p10, %fd105, 0d2B2BFF2EE48E0530;
	div.rn.f64 	%fd118, %fd109, %fd105;
	selp.f64 	%fd119, %fd118, %fd117, %p10;
	min.f64 	%fd120, %fd119, %fd115;
	setp.lt.f64 	%p11, %fd107, 0dAB2BFF2EE48E0530;
	div.rn.f64 	%fd121, %fd108, %fd107;
	selp.f64 	%fd122, %fd121, %fd119, %p11;
	setp.gt.f64 	%p12, %fd107, 0d2B2BFF2EE48E0530;
	div.rn.f64 	%fd123, %fd109, %fd107;
	selp.f64 	%fd124, %fd123, %fd122, %p12;
	min.f64 	%fd125, %fd124, %fd120;
	mul.f64 	%fd126, %fd110, %fd125;
	min.f64 	%fd127, %fd126, 0d3FF0000000000000;
	fma.rn.f64 	%fd128, %fd127, %fd103, %fd98;
	mul.wide.s32 	%rd59, %r1, 8;
	add.s64 	%rd60, %rd3, %rd59;
	st.global.f64 	[%rd60], %fd128;
	ld.global.f64 	%fd129, [%rd12];
	fma.rn.f64 	%fd130, %fd127, %fd105, %fd129;
	st.global.f64 	[%rd60+8], %fd130;
	ld.global.f64 	%fd131, [%rd12];
	fma.rn.f64 	%fd132, %fd127, %fd107, %fd131;
	st.global.f64 	[%rd60+16], %fd132;
	add.s64 	%rd61, %rd7, %rd57;
	ld.global.f64 	%fd133, [%rd61];
	ld.global.f64 	%fd134, [%rd14];
	sub.f64 	%fd135, %fd133, %fd134;
	mul.f64 	%fd136, %fd96, %fd135;
	mul.f64 	%fd137, %fd95, %fd135;
	mul.f64 	%fd138, %fd6, %fd137;
	fma.rn.f64 	%fd139, %fd3, %fd136, %fd138;
	mul.f64 	%fd140, %fd7, %fd137;
	fma.rn.f64 	%fd141, %fd4, %fd136, %fd140;
	mul.f64 	%fd142, %fd8, %fd137;
	fma.rn.f64 	%fd143, %fd5, %fd136, %fd142;
	setp.ltu.f64 	%p13, %fd135, 0d0000000000000000;
	selp.f64 	%fd144, %fd135, 0d0000000000000000, %p13;
	max.f64 	%fd145, %fd135, 0d0000000000000000;
	ld.global.f64 	%fd146, [%rd8+16];
	setp.lt.f64 	%p14, %fd139, 0dAB2BFF2EE48E0530;
	div.rn.f64 	%fd147, %fd144, %fd139;
	selp.f64 	%fd148, %fd147, 0d3FF0000000000000, %p14;
	setp.gt.f64 	%p15, %fd139, 0d2B2BFF2EE48E0530;
	div.rn.f64 	%fd149, %fd145, %fd139;
	selp.f64 	%fd150, %fd149, %fd148, %p15;
	min.f64 	%fd151, %fd150, 0d408F400000000000;
	setp.lt.f64 	%p16, %fd141, 0dAB2BFF2EE48E0530;
	div.rn.f64 	%fd152, %fd144, %fd141;
	selp.f64 	%fd153, %fd152, %fd150, %p16;
	setp.gt.f64 	%p17, %fd141, 0d2B2BFF2EE48E0530;
	div.rn.f64 	%fd154, %fd145, %fd141;
	selp.f64 	%fd155, %fd154, %fd153, %p17;
	min.f64 	%fd156, %fd155, %fd151;
	setp.lt.f64 	%p18, %fd143, 0dAB2BFF2EE48E0530;
	div.rn.f64 	%fd157, %fd144, %fd143;
	selp.f64 	%fd158, %fd157, %fd155, %p18;
	setp.gt.f64 	%p19, %fd143, 0d2B2BFF2EE48E0530;
	div.rn.f64 	%fd159, %fd145, %fd143;
	selp.f64 	%fd160, %fd159, %fd158, %p19;
	min.f64 	%fd161, %fd160, %fd156;
	mul.f64 	%fd162, %fd146, %fd161;
	min.f64 	%fd163, %fd162, 0d3FF0000000000000;
	fma.rn.f64 	%fd164, %fd163, %fd139, %fd134;
	add.s64 	%rd62, %rd1, %rd59;
	st.global.f64 	[%rd62], %fd164;
	ld.global.f64 	%fd165, [%rd14];
	fma.rn.f64 	%fd166, %fd163, %fd141, %fd165;
	st.global.f64 	[%rd62+8], %fd166;
	ld.global.f64 	%fd167, [%rd14];
	fma.rn.f64 	%fd168, %fd163, %fd143, %fd167;
	st.global.f64 	[%rd62+16], %fd168;
	add.s64 	%rd63, %rd6, %rd57;
	ld.global.f64 	%fd169, [%rd63];
	ld.global.f64 	%fd170, [%rd16];
	sub.f64 	%fd171, %fd169, %fd170;
	mul.f64 	%fd172, %fd96, %fd171;
	mul.f64 	%fd173, %fd95, %fd171;
	mul.f64 	%fd174, %fd6, %fd173;
	fma.rn.f64 	%fd175, %fd3, %fd172, %fd174;
	mul.f64 	%fd176, %fd7, %fd173;
	fma.rn.f64 	%fd177, %fd4, %fd172, %fd176;
	mul.f64 	%fd178, %fd8, %fd173;
	fma.rn.f64 	%fd179, %fd5, %fd172, %fd178;
	setp.ltu.f64 	%p20, %fd171, 0d0000000000000000;
	selp.f64 	%fd180, %fd171, 0d0000000000000000, %p20;
	max.f64 	%fd181, %fd171, 0d0000000000000000;
	ld.global.f64 	%fd182, [%rd8+16];
	setp.lt.f64 	%p21, %fd175, 0dAB2BFF2EE48E0530;
	div.rn.f64 	%fd183, %fd180, %fd175;
	selp.f64 	%fd184, %fd183, 0d3FF0000000000000, %p21;
	setp.gt.f64 	%p22, %fd175, 0d2B2BFF2EE48E0530;
	div.rn.f64 	%fd185, %fd181, %fd175;
	selp.f64 	%fd186, %fd185, %fd184, %p22;
	min.f64 	%fd187, %fd186, 0d408F400000000000;
	setp.lt.f64 	%p23, %fd177, 0dAB2BFF2EE48E0530;
	div.rn.f64 	%fd188, %fd180, %fd177;
	selp.f64 	%fd189, %fd188, %fd186, %p23;
	setp.gt.f64 	%p24, %fd177, 0d2B2BFF2EE48E0530;
	div.rn.f64 	%fd190, %fd181, %fd177;
	selp.f64 	%fd191, %fd190, %fd189, %p24;
	min.f64 	%fd192, %fd191, %fd187;
	setp.lt.f64 	%p25, %fd179, 0dAB2BFF2EE48E0530;
	div.rn.f64 	%fd193, %fd180, %fd179;
	selp.f64 	%fd194, %fd193, %fd191, %p25;
	setp.gt.f64 	%p26, %fd179, 0d2B2BFF2EE48E0530;
	div.rn.f64 	%fd195, %fd181, %fd179;
	selp.f64 	%fd196, %fd195, %fd194, %p26;
	min.f64 	%fd197, %fd196, %fd192;
	mul.f64 	%fd198, %fd182, %fd197;
	min.f64 	%fd199, %fd198, 0d3FF0000000000000;
	fma.rn.f64 	%fd200, %fd199, %fd175, %fd170;
	add.s64 	%rd64, %rd2, %rd59;
	st.global.f64 	[%rd64], %fd200;
	ld.global.f64 	%fd201, [%rd16];
	fma.rn.f64 	%fd202, %fd199, %fd177, %fd201;
	st.global.f64 	[%rd64+8], %fd202;
	ld.global.f64 	%fd203, [%rd16];
	fma.rn.f64 	%fd204, %fd199, %fd179, %fd203;
	st.global.f64 	[%rd64+16], %fd204;
	bra.uni 	$L__BB1_46;
$L__BB1_8:
	mul.wide.s32 	%rd65, %r1, 8;
	add.s64 	%rd66, %rd4, %rd65;
	ld.global.u64 	%rd67, [%rd66];
	cvt.u32.u64 	%r26, %rd67;
	ld.global.u64 	%rd68, [%rd66+8];
	cvt.u32.u64 	%r27, %rd68;
	ld.global.u64 	%rd69, [%rd66+16];
	cvt.u32.u64 	%r28, %rd69;
	shl.b64 	%rd70, %rd69, 32;
	shr.s64 	%rd71, %rd70, 29;
	add.s64 	%rd72, %rd10, %rd71;
	ld.global.f64 	%fd205, [%rd72];
	add.s64 	%rd73, %rd9, %rd71;
	ld.global.f64 	%fd206, [%rd73];
	setp.le.f64 	%p27, %fd205, %fd206;
	selp.b32 	%r4, %r19, %r28, %p27;
	shl.b64 	%rd74, %rd67, 32;
	shr.s64 	%rd75, %rd74, 29;
	add.s64 	%rd76, %rd10, %rd75;
	ld.global.f64 	%fd207, [%rd76];
	add.s64 	%rd77, %rd9, %rd75;
	ld.global.f64 	%fd208, [%rd77];
	setp.le.f64 	%p28, %fd207, %fd208;
	selp.b32 	%r5, %r19, %r26, %p28;
	shl.b64 	%rd78, %rd68, 32;
	shr.s64 	%rd79, %rd78, 29;
	add.s64 	%rd80, %rd10, %rd79;
	ld.global.f64 	%fd209, [%rd80];
	add.s64 	%rd81, %rd9, %rd79;
	ld.global.f64 	%fd210, [%rd81];
	setp.le.f64 	%p29, %fd209, %fd210;
	selp.b32 	%r6, %r19, %r27, %p29;
	shl.b32 	%r29, %r5, 1;
	mul.wide.s32 	%rd82, %r29, 8;
	add.s64 	%rd83, %rd5, %rd82;
	ld.global.f64 	%fd211, [%rd83];
	ld.global.f64 	%fd212, [%rd83+8];
	shl.b32 	%r30, %r6, 1;
	mul.wide.s32 	%rd84, %r30, 8;
	add.s64 	%rd85, %rd5, %rd84;
	ld.global.f64 	%fd213, [%rd85];
	ld.global.f64 	%fd214, [%rd85+8];
	shl.b32 	%r31, %r4, 1;
	mul.wide.s32 	%rd86, %r31, 8;
	add.s64 	%rd87, %rd5, %rd86;
	ld.global.f64 	%fd215, [%rd87];
	ld.global.f64 	%fd216, [%rd87+8];
	sub.f64 	%fd9, %fd213, %fd211;
	sub.f64 	%fd10, %fd215, %fd211;
	sub.f64 	%fd11, %fd214, %fd212;
	sub.f64 	%fd12, %fd216, %fd212;
	mul.f64 	%fd217, %fd9, %fd12;
	mul.f64 	%fd218, %fd11, %fd10;
	sub.f64 	%fd13, %fd217, %fd218;
	setp.gtu.f64 	%p30, %fd13, 0d0000000000000000;
	@%p30 bra 	$L__BB1_10;
	ld.global.f64 	%fd219, [%rd12];
	add.s64 	%rd89, %rd3, %rd65;
	st.global.f64 	[%rd89], %fd219;
	st.global.f64 	[%rd89+8], %fd219;
	ld.global.f64 	%fd220, [%rd12];
	st.global.f64 	[%rd89+16], %fd220;
	ld.global.f64 	%fd221, [%rd14];
	add.s64 	%rd90, %rd1, %rd65;
	st.global.f64 	[%rd90], %fd221;
	st.global.f64 	[%rd90+8], %fd221;
	ld.global.f64 	%fd222, [%rd14];
	st.global.f64 	[%rd90+16], %fd222;
	ld.global.f64 	%fd223, [%rd16];
	add.s64 	%rd91, %rd2, %rd65;
	st.global.f64 	[%rd91], %fd223;
	st.global.f64 	[%rd91+8], %fd223;
	ld.global.f64 	%fd224, [%rd16];
	st.global.f64 	[%rd91+16], %fd224;
	bra.uni 	$L__BB1_47;
$L__BB1_10:
	ld.global.f64 	%fd14, [%rd12];
	ld.global.f64 	%fd225, [%rd13];
	sub.f64 	%fd226, %fd14, %fd225;
	mul.wide.s32 	%rd92, %r5, 8;
	add.s64 	%rd93, %rd10, %rd92;
	ld.global.f64 	%fd15, [%rd93];
	add.s64 	%rd94, %rd9, %rd92;
	ld.global.f64 	%fd227, [%rd94];
	sub.f64 	%fd16, %fd15, %fd227;
	mul.wide.s32 	%rd95, %r6, 8;
	add.s64 	%rd96, %rd10, %rd95;
	ld.global.f64 	%fd17, [%rd96];
	add.s64 	%rd97, %rd9, %rd95;
	ld.global.f64 	%fd228, [%rd97];
	sub.f64 	%fd18, %fd17, %fd228;
	mul.wide.s32 	%rd98, %r4, 8;
	add.s64 	%rd99, %rd10, %rd98;
	ld.global.f64 	%fd19, [%rd99];
	add.s64 	%rd100, %rd9, %rd98;
	ld.global.f64 	%fd229, [%rd100];
	sub.f64 	%fd20, %fd19, %fd229;
	min.f64 	%fd230, %fd18, %fd20;
	min.f64 	%fd231, %fd16, %fd230;
	min.f64 	%fd232, %fd231, %fd226;
	setp.gt.f64 	%p31, %fd232, 0d0000000000000000;
	selp.f64 	%fd21, 0d3FF0000000000000, 0d0000000000000000, %p31;
	ld.global.f64 	%fd233, [%rd8+64];
	setp.eq.f64 	%p32, %fd233, 0d0000000000000000;
	@%p32 bra 	$L__BB1_12;
	max.f64 	%fd234, %fd18, %fd20;
	max.f64 	%fd235, %fd16, %fd234;
	ld.global.f64 	%fd236, [%rd8];
	setp.lt.f64 	%p33, %fd235, %fd236;
	@%p33 bra 	$L__BB1_47;
$L__BB1_12:
	sub.f64 	%fd22, %fd15, %fd14;
	sub.f64 	%fd23, %fd17, %fd15;
	sub.f64 	%fd24, %fd19, %fd15;
	rcp.rn.f64 	%fd25, %fd13;
	mul.f64 	%fd237, %fd12, %fd23;
	mul.f64 	%fd238, %fd11, %fd24;
	sub.f64 	%fd239, %fd237, %fd238;
	mul.f64 	%fd240, %fd25, %fd239;
	mul.f64 	%fd241, %fd9, %fd24;
	mul.f64 	%fd242, %fd10, %fd23;
	sub.f64 	%fd243, %fd241, %fd242;
	mul.f64 	%fd244, %fd25, %fd243;
	mul.f64 	%fd245, %fd6, %fd244;
	fma.rn.f64 	%fd26, %fd3, %fd240, %fd245;
	mul.f64 	%fd246, %fd7, %fd244;
	fma.rn.f64 	%fd27, %fd4, %fd240, %fd246;
	mul.f64 	%fd247, %fd8, %fd244;
	fma.rn.f64 	%fd28, %fd5, %fd240, %fd247;
	setp.ltu.f64 	%p34, %fd22, 0d0000000000000000;
	@%p34 bra 	$L__BB1_18;
	setp.ltu.f64 	%p35, %fd23, %fd24;
	@%p35 bra 	$L__BB1_16;
	setp.ltu.f64 	%p36, %fd23, 0d0000000000000000;
	selp.f64 	%fd248, 0d8000000000000000, %fd23, %p36;
	add.f64 	%fd480, %fd22, %fd248;
	add.f64 	%fd479, %fd22, %fd24;
	setp.ltu.f64 	%p37, %fd479, 0d0000000000000000;
	@%p37 bra 	$L__BB1_23;
	mov.f64 	%fd479, 0d0000000000000000;
	bra.uni 	$L__BB1_23;
$L__BB1_16:
	setp.gt.f64 	%p38, %fd24, 0d0000000000000000;
	selp.f64 	%fd250, %fd24, 0d8000000000000000, %p38;
	add.f64 	%fd480, %fd22, %fd250;
	add.f64 	%fd479, %fd22, %fd23;
	setp.ltu.f64 	%p39, %fd479, 0d0000000000000000;
	@%p39 bra 	$L__BB1_23;
	mov.f64 	%fd479, 0d0000000000000000;
	bra.uni 	$L__BB1_23;
$L__BB1_18:
	setp.gtu.f64 	%p40, %fd23, %fd24;
	@%p40 bra 	$L__BB1_21;
	setp.lt.f64 	%p41, %fd23, 0d0000000000000000;
	add.f64 	%fd252, %fd22, %fd23;
	selp.f64 	%fd479, %fd252, %fd22, %p41;
	add.f64 	%fd480, %fd22, %fd24;
	setp.gtu.f64 	%p42, %fd480, 0d0000000000000000;
	@%p42 bra 	$L__BB1_23;
	mov.f64 	%fd480, 0d0000000000000000;
	bra.uni 	$L__BB1_23;
$L__BB1_21:
	setp.lt.f64 	%p43, %fd24, 0d0000000000000000;
	add.f64 	%fd254, %fd22, %fd24;
	selp.f64 	%fd479, %fd254, %fd22, %p43;
	add.f64 	%fd480, %fd22, %fd23;
	setp.gtu.f64 	%p44, %fd480, 0d0000000000000000;
	@%p44 bra 	$L__BB1_23;
	mov.f64 	%fd480, 0d0000000000000000;
$L__BB1_23:
	ld.global.f64 	%fd256, [%rd8+24];
	ld.global.f64 	%fd257, [%rd8+16];
	sub.f64 	%fd258, %fd257, %fd256;
	fma.rn.f64 	%fd259, %fd21, %fd258, %fd256;
	setp.lt.f64 	%p45, %fd26, 0dAB2BFF2EE48E0530;
	div.rn.f64 	%fd260, %fd479, %fd26;
	selp.f64 	%fd261, %fd260, 0d3FF0000000000000, %p45;
	setp.gt.f64 	%p46, %fd26, 0d2B2BFF2EE48E0530;
	div.rn.f64 	%fd262, %fd480, %fd26;
	selp.f64 	%fd263, %fd262, %fd261, %p46;
	min.f64 	%fd264, %fd263, 0d408F400000000000;
	setp.lt.f64 	%p47, %fd27, 0dAB2BFF2EE48E0530;
	div.rn.f64 	%fd265, %fd479, %fd27;
	selp.f64 	%fd266, %fd265, %fd263, %p47;
	setp.gt.f64 	%p48, %fd27, 0d2B2BFF2EE48E0530;
	div.rn.f64 	%fd267, %fd480, %fd27;
	selp.f64 	%fd268, %fd267, %fd266, %p48;
	min.f64 	%fd269, %fd268, %fd264;
	setp.lt.f64 	%p49, %fd28, 0dAB2BFF2EE48E0530;
	div.rn.f64 	%fd270, %fd479, %fd28;
	selp.f64 	%fd271, %fd270, %fd268, %p49;
	setp.gt.f64 	%p50, %fd28, 0d2B2BFF2EE48E0530;
	div.rn.f64 	%fd272, %fd480, %fd28;
	selp.f64 	%fd273, %fd272, %fd271, %p50;
	min.f64 	%fd274, %fd273, %fd269;
	mul.f64 	%fd275, %fd259, %fd274;
	min.f64 	%fd276, %fd275, 0d3FF0000000000000;
	fma.rn.f64 	%fd277, %fd276, %fd26, %fd14;
	mul.wide.s32 	%rd101, %r1, 8;
	add.s64 	%rd102, %rd3, %rd101;
	st.global.f64 	[%rd102], %fd277;
	ld.global.f64 	%fd278, [%rd12];
	fma.rn.f64 	%fd279, %fd276, %fd27, %fd278;
	st.global.f64 	[%rd102+8], %fd279;
	ld.global.f64 	%fd280, [%rd12];
	fma.rn.f64 	%fd281, %fd276, %fd28, %fd280;
	st.global.f64 	[%rd102+16], %fd281;
	mul.wide.s32 	%rd103, %r5, 8;
	add.s64 	%rd104, %rd7, %rd103;
	ld.global.f64 	%fd282, [%rd104];
	ld.global.f64 	%fd39, [%rd14];
	sub.f64 	%fd40, %fd282, %fd39;
	mul.wide.s32 	%rd105, %r6, 8;
	add.s64 	%rd106, %rd7, %rd105;
	ld.global.f64 	%fd283, [%rd106];
	sub.f64 	%fd41, %fd283, %fd282;
	mul.wide.s32 	%rd107, %r4, 8;
	add.s64 	%rd108, %rd7, %rd107;
	ld.global.f64 	%fd284, [%rd108];
	sub.f64 	%fd42, %fd284, %fd282;
	mul.f64 	%fd285, %fd12, %fd41;
	mul.f64 	%fd286, %fd11, %fd42;
	sub.f64 	%fd287, %fd285, %fd286;
	mul.f64 	%fd288, %fd25, %fd287;
	mul.f64 	%fd289, %fd9, %fd42;
	mul.f64 	%fd290, %fd10, %fd41;
	sub.f64 	%fd291, %fd289, %fd290;
	mul.f64 	%fd292, %fd25, %fd291;
	mul.f64 	%fd293, %fd6, %fd292;
	fma.rn.f64 	%fd43, %fd3, %fd288, %fd293;
	mul.f64 	%fd294, %fd7, %fd292;
	fma.rn.f64 	%fd44, %fd4, %fd288, %fd294;
	mul.f64 	%fd295, %fd8, %fd292;
	fma.rn.f64 	%fd45, %fd5, %fd288, %fd295;
	setp.ltu.f64 	%p51, %fd40, 0d0000000000000000;
	@%p51 bra 	$L__BB1_29;
	setp.ltu.f64 	%p52, %fd41, %fd42;
	@%p52 bra 	$L__BB1_27;
	setp.ltu.f64 	%p53, %fd41, 0d0000000000000000;
	selp.f64 	%fd296, 0d8000000000000000, %fd41, %p53;
	add.f64 	%fd482, %fd40, %fd296;
	add.f64 	%fd481, %fd40, %fd42;
	setp.ltu.f64 	%p54, %fd481, 0d0000000000000000;
	@%p54 bra 	$L__BB1_34;
	mov.f64 	%fd481, 0d0000000000000000;
	bra.uni 	$L__BB1_34;
$L__BB1_27:
	setp.gt.f64 	%p55, %fd42, 0d0000000000000000;
	selp.f64 	%fd298, %fd42, 0d8000000000000000, %p55;
	add.f64 	%fd482, %fd40, %fd298;
	add.f64 	%fd481, %fd40, %fd41;
	setp.ltu.f64 	%p56, %fd481, 0d0000000000000000;
	@%p56 bra 	$L__BB1_34;
	mov.f64 	%fd481, 0d0000000000000000;
	bra.uni 	$L__BB1_34;
$L__BB1_29:
	setp.gtu.f64 	%p57, %fd41, %fd42;
	@%p57 bra 	$L__BB1_32;
	setp.lt.f64 	%p58, %fd41, 0d0000000000000000;
	add.f64 	%fd300, %fd40, %fd41;
	selp.f64 	%fd481, %fd300, %fd40, %p58;
	add.f64 	%fd482, %fd40, %fd42;
	setp.gtu.f64 	%p59, %fd482, 0d0000000000000000;
	@%p59 bra 	$L__BB1_34;
	mov.f64 	%fd482, 0d0000000000000000;
	bra.uni 	$L__BB1_34;
$L__BB1_32:
	setp.lt.f64 	%p60, %fd42, 0d0000000000000000;
	add.f64 	%fd302, %fd40, %fd42;
	selp.f64 	%fd481, %fd302, %fd40, %p60;
	add.f64 	%fd482, %fd40, %fd41;
	setp.gtu.f64 	%p61, %fd482, 0d0000000000000000;
	@%p61 bra 	$L__BB1_34;
	mov.f64 	%fd482, 0d0000000000000000;
$L__BB1_34:
	ld.global.f64 	%fd304, [%rd8+40];
	ld.global.f64 	%fd305, [%rd8+32];
	sub.f64 	%fd306, %fd305, %fd304;
	fma.rn.f64 	%fd307, %fd21, %fd306, %fd304;
	setp.lt.f64 	%p62, %fd43, 0dAB2BFF2EE48E0530;
	div.rn.f64 	%fd308, %fd481, %fd43;
	selp.f64 	%fd309, %fd308, 0d3FF0000000000000, %p62;
	setp.gt.f64 	%p63, %fd43, 0d2B2BFF2EE48E0530;
	div.rn.f64 	%fd310, %fd482, %fd43;
	selp.f64 	%fd311, %fd310, %fd309, %p63;
	min.f64 	%fd312, %fd311, 0d408F400000000000;
	setp.lt.f64 	%p64, %fd44, 0dAB2BFF2EE48E0530;
	div.rn.f64 	%fd313, %fd481, %fd44;
	selp.f64 	%fd314, %fd313, %fd311, %p64;
	setp.gt.f64 	%p65, %fd44, 0d2B2BFF2EE48E0530;
	div.rn.f64 	%fd315, %fd482, %fd44;
	selp.f64 	%fd316, %fd315, %fd314, %p65;
	min.f64 	%fd317, %fd316, %fd312;
	setp.lt.f64 	%p66, %fd45, 0dAB2BFF2EE48E0530;
	div.rn.f64 	%fd318, %fd481, %fd45;
	selp.f64 	%fd319, %fd318, %fd316, %p66;
	setp.gt.f64 	%p67, %fd45, 0d2B2BFF2EE48E0530;
	div.rn.f64 	%fd320, %fd482, %fd45;
	selp.f64 	%fd321, %fd320, %fd319, %p67;
	min.f64 	%fd322, %fd321, %fd317;
	mul.f64 	%fd323, %fd307, %fd322;
	min.f64 	%fd324, %fd323, 0d3FF0000000000000;
	fma.rn.f64 	%fd325, %fd324, %fd43, %fd39;
	mul.wide.s32 	%rd109, %r1, 8;
	add.s64 	%rd110, %rd1, %rd109;
	st.global.f64 	[%rd110], %fd325;
	ld.global.f64 	%fd326, [%rd14];
	fma.rn.f64 	%fd327, %fd324, %fd44, %fd326;
	st.global.f64 	[%rd110+8], %fd327;
	ld.global.f64 	%fd328, [%rd14];
	fma.rn.f64 	%fd329, %fd324, %fd45, %fd328;
	st.global.f64 	[%rd110+16], %fd329;
	mul.wide.s32 	%rd111, %r5, 8;
	add.s64 	%rd112, %rd6, %rd111;
	ld.global.f64 	%fd330, [%rd112];
	ld.global.f64 	%fd56, [%rd16];
	sub.f64 	%fd57, %fd330, %fd56;
	mul.wide.s32 	%rd113, %r6, 8;
	add.s64 	%rd114, %rd6, %rd113;
	ld.global.f64 	%fd331, [%rd114];
	sub.f64 	%fd58, %fd331, %fd330;
	mul.wide.s32 	%rd115, %r4, 8;
	add.s64 	%rd116, %rd6, %rd115;
	ld.global.f64 	%fd332, [%rd116];
	sub.f64 	%fd59, %fd332, %fd330;
	mul.f64 	%fd333, %fd12, %fd58;
	mul.f64 	%fd334, %fd11, %fd59;
	sub.f64 	%fd335, %fd333, %fd334;
	mul.f64 	%fd336, %fd25, %fd335;
	mul.f64 	%fd337, %fd9, %fd59;
	mul.f64 	%fd338, %fd10, %fd58;
	sub.f64 	%fd339, %fd337, %fd338;
	mul.f64 	%fd340, %fd25, %fd339;
	mul.f64 	%fd341, %fd6, %fd340;
	fma.rn.f64 	%fd60, %fd3, %fd336, %fd341;
	mul.f64 	%fd342, %fd7, %fd340;
	fma.rn.f64 	%fd61, %fd4, %fd336, %fd342;
	mul.f64 	%fd343, %fd8, %fd340;
	fma.rn.f64 	%fd62, %fd5, %fd336, %fd343;
	setp.ltu.f64 	%p68, %fd57, 0d0000000000000000;
	@%p68 bra 	$L__BB1_40;
	setp.ltu.f64 	%p69, %fd58, %fd59;
	@%p69 bra 	$L__BB1_38;
	setp.ltu.f64 	%p70, %fd58, 0d0000000000000000;
	selp.f64 	%fd344, 0d8000000000000000, %fd58, %p70;
	add.f64 	%fd484, %fd57, %fd344;
	add.f64 	%fd483, %fd57, %fd59;
	setp.ltu.f64 	%p71, %fd483, 0d0000000000000000;
	@%p71 bra 	$L__BB1_45;
	mov.f64 	%fd483, 0d0000000000000000;
	bra.uni 	$L__BB1_45;
$L__BB1_38:
	setp.gt.f64 	%p72, %fd59, 0d0000000000000000;
	selp.f64 	%fd346, %fd59, 0d8000000000000000, %p72;
	add.f64 	%fd484, %fd57, %fd346;
	add.f64 	%fd483, %fd57, %fd58;
	setp.ltu.f64 	%p73, %fd483, 0d0000000000000000;
	@%p73 bra 	$L__BB1_45;
	mov.f64 	%fd483, 0d0000000000000000;
	bra.uni 	$L__BB1_45;
$L__BB1_40:
	setp.gtu.f64 	%p74, %fd58, %fd59;
	@%p74 bra 	$L__BB1_43;
	setp.lt.f64 	%p75, %fd58, 0d0000000000000000;
	add.f64 	%fd348, %fd57, %fd58;
	selp.f64 	%fd483, %fd348, %fd57, %p75;
	add.f64 	%fd484, %fd57, %fd59;
	setp.gtu.f64 	%p76, %fd484, 0d0000000000000000;
	@%p76 bra 	$L__BB1_45;
	mov.f64 	%fd484, 0d0000000000000000;
	bra.uni 	$L__BB1_45;
$L__BB1_43:
	setp.lt.f64 	%p77, %fd59, 0d0000000000000000;
	add.f64 	%fd350, %fd57, %fd59;
	selp.f64 	%fd483, %fd350, %fd57, %p77;
	add.f64 	%fd484, %fd57, %fd58;
	setp.gtu.f64 	%p78, %fd484, 0d0000000000000000;
	@%p78 bra 	$L__BB1_45;
	mov.f64 	%fd484, 0d0000000000000000;
$L__BB1_45:
	ld.global.f64 	%fd352, [%rd8+56];
	ld.global.f64 	%fd353, [%rd8+48];
	sub.f64 	%fd354, %fd353, %fd352;
	fma.rn.f64 	%fd355, %fd21, %fd354, %fd352;
	setp.lt.f64 	%p79, %fd60, 0dAB2BFF2EE48E0530;
	div.rn.f64 	%fd356, %fd483, %fd60;
	selp.f64 	%fd357, %fd356, 0d3FF0000000000000, %p79;
	setp.gt.f64 	%p80, %fd60, 0d2B2BFF2EE48E0530;
	div.rn.f64 	%fd358, %fd484, %fd60;
	selp.f64 	%fd359, %fd358, %fd357, %p80;
	min.f64 	%fd360, %fd359, 0d408F400000000000;
	setp.lt.f64 	%p81, %fd61, 0dAB2BFF2EE48E0530;
	div.rn.f64 	%fd361, %fd483, %fd61;
	selp.f64 	%fd362, %fd361, %fd359, %p81;
	setp.gt.f64 	%p82, %fd61, 0d2B2BFF2EE48E0530;
	div.rn.f64 	%fd363, %fd484, %fd61;
	selp.f64 	%fd364, %fd363, %fd362, %p82;
	min.f64 	%fd365, %fd364, %fd360;
	setp.lt.f64 	%p83, %fd62, 0dAB2BFF2EE48E0530;
	div.rn.f64 	%fd366, %fd483, %fd62;
	selp.f64 	%fd367, %fd366, %fd364, %p83;
	setp.gt.f64 	%p84, %fd62, 0d2B2BFF2EE48E0530;
	div.rn.f64 	%fd368, %fd484, %fd62;
	selp.f64 	%fd369, %fd368, %fd367, %p84;
	min.f64 	%fd370, %fd369, %fd365;
	mul.f64 	%fd371, %fd355, %fd370;
	min.f64 	%fd372, %fd371, 0d3FF0000000000000;
	fma.rn.f64 	%fd373, %fd372, %fd60, %fd56;
	add.s64 	%rd118, %rd2, %rd109;
	st.global.f64 	[%rd118], %fd373;
	ld.global.f64 	%fd374, [%rd16];
	fma.rn.f64 	%fd375, %fd372, %fd61, %fd374;
	st.global.f64 	[%rd118+8], %fd375;
	ld.global.f64 	%fd376, [%rd16];
	fma.rn.f64 	%fd377, %fd372, %fd62, %fd376;
	st.global.f64 	[%rd118+16], %fd377;
$L__BB1_46:
	ld.param.u64 	%rd141, [_Z38_extrapolate_second_order_edge_sw_TRUEPdPlS0_S_S_S_S_S_S_S_S_S_S_S_S_S_S_S_S_S_S_S__param_15];
	ld.param.u64 	%rd140, [_Z38_extrapolate_second_order_edge_sw_TRUEPdPlS0_S_S_S_S_S_S_S_S_S_S_S_S_S_S_S_S_S_S_S__param_12];
	ld.param.u64 	%rd139, [_Z38_extrapolate_second_order_edge_sw_TRUEPdPlS0_S_S_S_S_S_S_S_S_S_S_S_S_S_S_S_S_S_S_S__param_11];
	ld.param.u64 	%rd138, [_Z38_extrapolate_second_order_edge_sw_TRUEPdPlS0_S_S_S_S_S_S_S_S_S_S_S_S_S_S_S_S_S_S_S__param_10];
	ld.param.u64 	%rd137, [_Z38_extrapolate_second_order_edge_sw_TRUEPdPlS0_S_S_S_S_S_S_S_S_S_S_S_S_S_S_S_S_S_S_S__param_9];
	mul.wide.s32 	%rd119, %r1, 8;
	add.s64 	%rd120, %rd3, %rd119;
	ld.global.f64 	%fd378, [%rd120+8];
	ld.global.f64 	%fd379, [%rd120+16];
	add.f64 	%fd380, %fd378, %fd379;
	ld.global.f64 	%fd381, [%rd120];
	sub.f64 	%fd382, %fd380, %fd381;
	cvta.to.global.u64 	%rd121, %rd138;
	add.s64 	%rd122, %rd121, %rd119;
	st.global.f64 	[%rd122], %fd382;
	ld.global.f64 	%fd383, [%rd120];
	ld.global.f64 	%fd384, [%rd120+16];
	add.f64 	%fd385, %fd383, %fd384;
	ld.global.f64 	%fd386, [%rd120+8];
	sub.f64 	%fd387, %fd385, %fd386;
	st.global.f64 	[%rd122+8], %fd387;
	ld.global.f64 	%fd388, [%rd120];
	ld.global.f64 	%fd389, [%rd120+8];
	add.f64 	%fd390, %fd388, %fd389;
	ld.global.f64 	%fd391, [%rd120+16];
	sub.f64 	%fd392, %fd390, %fd391;
	st.global.f64 	[%rd122+16], %fd392;
	add.s64 	%rd123, %rd1, %rd119;
	ld.global.f64 	%fd393, [%rd123+8];
	ld.global.f64 	%fd394, [%rd123+16];
	add.f64 	%fd395, %fd393, %fd394;
	ld.global.f64 	%fd396, [%rd123];
	sub.f64 	%fd397, %fd395, %fd396;
	cvta.to.global.u64 	%rd124, %rd139;
	add.s64 	%rd125, %rd124, %rd119;
	st.global.f64 	[%rd125], %fd397;
	ld.global.f64 	%fd398, [%rd123];
	ld.global.f64 	%fd399, [%rd123+16];
	add.f64 	%fd400, %fd398, %fd399;
	ld.global.f64 	%fd401, [%rd123+8];
	sub.f64 	%fd402, %fd400, %fd401;
	st.global.f64 	[%rd125+8], %fd402;
	ld.global.f64 	%fd403, [%rd123];
	ld.global.f64 	%fd404, [%rd123+8];
	add.f64 	%fd405, %fd403, %fd404;
	ld.global.f64 	%fd406, [%rd123+16];
	sub.f64 	%fd407, %fd405, %fd406;
	st.global.f64 	[%rd125+16], %fd407;
	add.s64 	%rd126, %rd2, %rd119;
	ld.global.f64 	%fd408, [%rd126+8];
	ld.global.f64 	%fd409, [%rd126+16];
	add.f64 	%fd410, %fd408, %fd409;
	ld.global.f64 	%fd411, [%rd126];
	sub.f64 	%fd412, %fd410, %fd411;
	cvta.to.global.u64 	%rd127, %rd140;
	add.s64 	%rd128, %rd127, %rd119;
	st.global.f64 	[%rd128], %fd412;
	ld.global.f64 	%fd413, [%rd126];
	ld.global.f64 	%fd414, [%rd126+16];
	add.f64 	%fd415, %fd413, %fd414;
	ld.global.f64 	%fd416, [%rd126+8];
	sub.f64 	%fd417, %fd415, %fd416;
	st.global.f64 	[%rd128+8], %fd417;
	ld.global.f64 	%fd418, [%rd126];
	ld.global.f64 	%fd419, [%rd126+8];
	add.f64 	%fd420, %fd418, %fd419;
	ld.global.f64 	%fd421, [%rd126+16];
	sub.f64 	%fd422, %fd420, %fd421;
	st.global.f64 	[%rd128+16], %fd422;
	ld.global.f64 	%fd423, [%rd15];
	st.global.f64 	[%rd14], %fd423;
	ld.global.f64 	%fd424, [%rd17];
	st.global.f64 	[%rd16], %fd424;
	ld.global.f64 	%fd425, [%rd120];
	cvta.to.global.u64 	%rd129, %rd141;
	add.s64 	%rd130, %rd129, %rd119;
	ld.global.f64 	%fd426, [%rd130];
	sub.f64 	%fd427, %fd425, %fd426;
	max.f64 	%fd428, %fd427, 0d0000000000000000;
	ld.global.f64 	%fd429, [%rd123];
	mul.f64 	%fd430, %fd429, %fd428;
	st.global.f64 	[%rd123], %fd430;
	ld.global.f64 	%fd431, [%rd126];
	mul.f64 	%fd432, %fd431, %fd428;
	st.global.f64 	[%rd126], %fd432;
	ld.global.f64 	%fd433, [%rd120+8];
	ld.global.f64 	%fd434, [%rd130+8];
	sub.f64 	%fd435, %fd433, %fd434;
	max.f64 	%fd436, %fd435, 0d0000000000000000;
	ld.global.f64 	%fd437, [%rd123+8];
	mul.f64 	%fd438, %fd437, %fd436;
	st.global.f64 	[%rd123+8], %fd438;
	ld.global.f64 	%fd439, [%rd126+8];
	mul.f64 	%fd440, %fd439, %fd436;
	st.global.f64 	[%rd126+8], %fd440;
	ld.global.f64 	%fd441, [%rd120+16];
	ld.global.f64 	%fd442, [%rd130+16];
	sub.f64 	%fd443, %fd441, %fd442;
	max.f64 	%fd444, %fd443, 0d0000000000000000;
	ld.global.f64 	%fd445, [%rd123+16];
	mul.f64 	%fd446, %fd445, %fd444;
	st.global.f64 	[%rd123+16], %fd446;
	ld.global.f64 	%fd447, [%rd126+16];
	mul.f64 	%fd448, %fd447, %fd444;
	st.global.f64 	[%rd126+16], %fd448;
	ld.global.f64 	%fd449, [%rd122];
	cvta.to.global.u64 	%rd131, %rd137;
	add.s64 	%rd132, %rd131, %rd119;
	ld.global.f64 	%fd450, [%rd132];
	sub.f64 	%fd451, %fd449, %fd450;
	max.f64 	%fd452, %fd451, 0d0000000000000000;
	ld.global.f64 	%fd453, [%rd125];
	mul.f64 	%fd454, %fd453, %fd452;
	st.global.f64 	[%rd125], %fd454;
	ld.global.f64 	%fd455, [%rd128];
	mul.f64 	%fd456, %fd455, %fd452;
	st.global.f64 	[%rd128], %fd456;
	ld.global.f64 	%fd457, [%rd122+8];
	ld.global.f64 	%fd458, [%rd132+8];
	sub.f64 	%fd459, %fd457, %fd458;
	max.f64 	%fd460, %fd459, 0d0000000000000000;
	ld.global.f64 	%fd461, [%rd125+8];
	mul.f64 	%fd462, %fd461, %fd460;
	st.global.f64 	[%rd125+8], %fd462;
	ld.global.f64 	%fd463, [%rd128+8];
	mul.f64 	%fd464, %fd463, %fd460;
	st.global.f64 	[%rd128+8], %fd464;
	ld.global.f64 	%fd465, [%rd122+16];
	ld.global.f64 	%fd466, [%rd132+16];
	sub.f64 	%fd467, %fd465, %fd466;
	max.f64 	%fd468, %fd467, 0d0000000000000000;
	ld.global.f64 	%fd469, [%rd125+16];
	mul.f64 	%fd470, %fd469, %fd468;
	st.global.f64 	[%rd125+16], %fd470;
	ld.global.f64 	%fd471, [%rd128+16];
	mul.f64 	%fd472, %fd471, %fd468;
	st.global.f64 	[%rd128+16], %fd472;
$L__BB1_47:
	ret;

}


// ===== COMPILED SASS (sm_100) =====

	.target	sm_100

	.elftype	@"ET_EXEC"


//--------------------- .note.nv.tkinfo           --------------------------
	.section	.note.nv.tkinfo,"",@"SHT_NOTE"
	.sectionflags	@"SHF_NOTE_NV_TKINFO"
	.tkinfo
        /*0018*/ 	.word	0x00000002
        /*0030*/ 	.string	""
        /*0030*/ 	.string	"ptxas"
        /*0030*/ 	.string	"Cuda compilation tools, release 13.0, V13.0.88"
        /*0030*/ 	.string	"Build cuda_13.0.r13.0/compiler.36424714_0"
        /*0030*/ 	.string	"-arch sm_100 -m 64 "



//--------------------- .note.nv.cuinfo           --------------------------
	.section	.note.nv.cuinfo,"",@"SHT_NOTE"
	.sectionflags	@"SHF_NOTE_NV_CUINFO"
        /*0018*/ 	.short	0x0002
        /*001a*/ 	.short	0x0064
        /*001c*/ 	.short	0x0082
	.zero		2


//--------------------- .nv.info                  --------------------------
	.section	.nv.info,"",@"SHT_CUDA_INFO"
	.align	4


	//----- nvinfo : EIATTR_REGCOUNT
	.align		4
        /*0000*/ 	.byte	0x04, 0x2f
        /*0002*/ 	.short	(.L_1 - .L_0)
	.align		4
.L_0:
        /*0004*/ 	.word	index@(_Z33_extrapolate_second_order_sw_TRUEPdPlS0_S_S_S_S_S_S_S_S_S_S_S_S_S_S_S_S_)
        /*0008*/ 	.word	0x00000050


	//----- nvinfo : EIATTR_FRAME_SIZE
	.align		4
.L_1:
        /*000c*/ 	.byte	0x04, 0x11
        /*000e*/ 	.short	(.L_3 - .L_2)
	.align		4
.L_2:
        /*0010*/ 	.word	index@($__internal_3_$__cuda_sm20_div_rn_f64_full)
        /*0014*/ 	.word	0x00000000


	//----- nvinfo : EIATTR_FRAME_SIZE
	.align		4
.L_3:
        /*0018*/ 	.byte	0x04, 0x11
        /*001a*/ 	.short	(.L_5 - .L_4)
	.align		4
.L_4:
        /*001c*/ 	.word	index@($__internal_2_$__cuda_sm20_dblrcp_rn_slowpath_v3)
        /*0020*/ 	.word	0x00000000


	//----- nvinfo : EIATTR_FRAME_SIZE
	.align		4
.L_5:
        /*0024*/ 	.byte	0x04, 0x11
        /*0026*/ 	.short	(.L_7 - .L_6)
	.align		4
.L_6:
        /*0028*/ 	.word	index@(_Z33_extrapolate_second_order_sw_TRUEPdPlS0_S_S_S_S_S_S_S_S_S_S_S_S_S_S_S_S_)
        /*002c*/ 	.word	0x00000000


	//----- nvinfo : EIATTR_REGCOUNT
	.align		4
.L_7:
        /*0030*/ 	.byte	0x04, 0x2f
        /*0032*/ 	.short	(.L_9 - .L_8)
	.align		4
.L_8:
        /*0034*/ 	.word	index@(_Z38_extrapolate_second_order_edge_sw_TRUEPdPlS0_S_S_S_S_S_S_S_S_S_S_S_S_S_S_S_S_S_S_S_)
        /*0038*/ 	.word	0x0000004e


	//----- nvinfo : EIATTR_FRAME_SIZE
	.align		4
.L_9:
        /*003c*/ 	.byte	0x04, 0x11
        /*003e*/ 	.short	(.L_11 - .L_10)
	.align		4
.L_10:
        /*0040*/ 	.word	index@($__internal_1_$__cuda_sm20_div_rn_f64_full)
        /*0044*/ 	.word	0x00000000


	//----- nvinfo : EIATTR_FRAME_SIZE
	.align		4
.L_11:
        /*0048*/ 	.byte	0x04, 0x11
        /*004a*/ 	.short	(.L_13 - .L_12)
	.align		4
.L_12:
        /*004c*/ 	.word	index@($__internal_0_$__cuda_sm20_dblrcp_rn_slowpath_v3)
        /*0050*/ 	.word	0x00000000


	//----- nvinfo : EIATTR_FRAME_SIZE
	.align		4
.L_13:
        /*0054*/ 	.byte	0x04, 0x11
        /*0056*/ 	.short	(.L_15 - .L_14)
	.align		4
.L_14:
        /*0058*/ 	.word	index@(_Z38_extrapolate_second_order_edge_sw_TRUEPdPlS0_S_S_S_S_S_S_S_S_S_S_S_S_S_S_S_S_S_S_S_)
        /*005c*/ 	.word	0x00000000


	//----- nvinfo : EIATTR_MIN_STACK_SIZE
	.align		4
.L_15:
        /*0060*/ 	.byte	0x04, 0x12
        /*0062*/ 	.short	(.L_17 - .L_16)
	.align		4
.L_16:
        /*0064*/ 	.word	index@(_Z38_extrapolate_second_order_edge_sw_TRUEPdPlS0_S_S_S_S_S_S_S_S_S_S_S_S_S_S_S_S_S_S_S_)
        /*0068*/ 	.word	0x00000000


	//----- nvinfo : EIATTR_MIN_STACK_SIZE
	.align		4
.L_17:
        /*006c*/ 	.byte	0x04, 0x12
        /*006e*/ 	.short	(.L_19 - .L_18)
	.align		4
.L_18:
        /*0070*/ 	.word	index@(_Z33_extrapolate_second_order_sw_TRUEPdPlS0_S_S_S_S_S_S_S_S_S_S_S_S_S_S_S_S_)
        /*0074*/ 	.word	0x00000000
.L_19:


//--------------------- .nv.compat                --------------------------
	.section	.nv.compat,"",@"SHT_CUDA_COMPAT_INFO"
	.align	4
        /*0000*/ 	.byte	0x02, 0x09, 0x00, 0x00, 0x02, 0x02, 0x01, 0x00, 0x02, 0x05, 0x05, 0x00, 0x03, 0x07, 0x01, 0x01
        /*0010*/ 	.byte	0x02, 0x03, 0x00, 0x00, 0x02, 0x06, 0x01, 0x00, 0x04, 0x0b, 0x08, 0x00, 0x01, 0x00, 0x00, 0x00
        /*0020*/ 	.byte	0x00, 0x00, 0x00, 0x00


//--------------------- .nv.info._Z38_extrapolate_second_order_edge_sw_TRUEPdPlS0_S_S_S_S_S_S_S_S_S_S_S_S_S_S_S_S_S_S_S_ --------------------------
	.section	.nv.info._Z38_extrapolate_second_order_edge_sw_TRUEPdPlS0_S_S_S_S_S_S_S_S_S_S_S_S_S_S_S_S_S_S_S_,"",@"SHT_CUDA_INFO"
	.sectionflags	@""
	.align	4


	//----- nvinfo : EIATTR_CUDA_API_VERSION
	.align		4
        /*0000*/ 	.byte	0x04, 0x37
        /*0002*/ 	.short	(.L_21 - .L_20)
.L_20:
        /*0004*/ 	.word	0x00000082


	//----- nvinfo : EIATTR_KPARAM_INFO
	.align		4
.L_21:
        /*0008*/ 	.byte	0x04, 0x17
        /*000a*/ 	.short	(.L_23 - .L_22)
.L_22:
        /*000c*/ 	.word	0x00000000
        /*0010*/ 	.short	0x0015
        /*0012*/ 	.short	0x00a8
        /*0014*/ 	.byte	0x00, 0xf5, 0x21, 0x00


	//----- nvinfo : EIATTR_KPARAM_INFO
	.align		4
.L_23:
        /*0018*/ 	.byte	0x04, 0x17
        /*001a*/ 	.short	(.L_25 - .L_24)
.L_24:
        /*001c*/ 	.word	0x00000000
        /*0020*/ 	.short	0x0014
        /*0022*/ 	.short	0x00a0
        /*0024*/ 	.byte	0x00, 0xf5, 0x21, 0x00


	//----- nvinfo : EIATTR_KPARAM_INFO
	.align		4
.L_25:
        /*0028*/ 	.byte	0x04, 0x17
        /*002a*/ 	.short	(.L_27 - .L_26)
.L_26:
        /*002c*/ 	.word	0x00000000
        /*0030*/ 	.short	0x0013
        /*0032*/ 	.short	0x0098
        /*0034*/ 	.byte	0x00, 0xf5, 0x21, 0x00


	//----- nvinfo : EIATTR_KPARAM_INFO
	.align		4
.L_27:
        /*0038*/ 	.byte	0x04, 0x17
        /*003a*/ 	.short	(.L_29 - .L_28)
.L_28:
        /*003c*/ 	.word	0x00000000
        /*0040*/ 	.short	0x0012
        /*0042*/ 	.short	0x0090
        /*0044*/ 	.byte	0x00, 0xf5, 0x21, 0x00


	//----- nvinfo : EIATTR_KPARAM_INFO
	.align		4
.L_29:
        /*0048*/ 	.byte	0x04, 0x17
        /*004a*/ 	.short	(.L_31 - .L_30)
.L_30:
        /*004c*/ 	.word	0x00000000
        /*0050*/ 	.short	0x0011
        /*0052*/ 	.short	0x0088
        /*0054*/ 	.byte	0x00, 0xf5, 0x21, 0x00


	//----- nvinfo : EIATTR_KPARAM_INFO
	.align		4
.L_31:
        /*0058*/ 	.byte	0x04, 0x17
        /*005a*/ 	.short	(.L_33 - .L_32)
.L_32:
        /*005c*/ 	.word	0x00000000
        /*0060*/ 	.short	0x0010
        /*0062*/ 	.short	0x0080
        /*0064*/ 	.byte	0x00, 0xf5, 0x21, 0x00


	//----- nvinfo : EIATTR_KPARAM_INFO
	.align		4
.L_33:
        /*0068*/ 	.byte	0x04, 0x17
        /*006a*/ 	.short	(.L_35 - .L_34)
.L_34:
        /*006c*/ 	.word	0x00000000
        /*0070*/ 	.short	0x000f
        /*0072*/ 	.short	0x0078
        /*0074*/ 	.byte	0x00, 0xf5, 0x21, 0x00


	//----- nvinfo : EIATTR_KPARAM_INFO
	.align		4
.L_35:
        /*0078*/ 	.byte	0x04, 0x17
        /*007a*/ 	.short	(.L_37 - .L_36)
.L_36:
        /*007c*/ 	.word	0x00000000
        /*0080*/ 	.short	0x000e
        /*0082*/ 	.short	0x0070
        /*0084*/ 	.byte	0x00, 0xf5, 0x21, 0x00


	//----- nvinfo : EIATTR_KPARAM_INFO
	.align		4
.L_37:
        /*0088*/ 	.byte	0x04, 0x17
        /*008a*/ 	.short	(.L_39 - .L_38)
.L_38:
        /*008c*/ 	.word	0x00000000
        /*0090*/ 	.short	0x000d
        /*0092*/ 	.short	0x0068
        /*0094*/ 	.byte	0x00, 0xf5, 0x21, 0x00


	//----- nvinfo : EIATTR_KPARAM_INFO
	.align		4
.L_39:
        /*0098*/ 	.byte	0x04, 0x17
        /*009a*/ 	.short	(.L_41 - .L_40)
.L_40:
        /*009c*/ 	.word	0x00000000
        /*00a0*/ 	.short	0x000c
        /*00a2*/ 	.short	0x0060
        /*00a4*/ 	.byte	0x00, 0xf5, 0x21, 0x00


	//----- nvinfo : EIATTR_KPARAM_INFO
	.align		4
.L_41:
        /*00a8*/ 	.byte	0x04, 0x17
        /*00aa*/ 	.short	(.L_43 - .L_42)
.L_42:
        /*00ac*/ 	.word	0x00000000
        /*00b0*/ 	.short	0x000b
        /*00b2*/ 	.short	0x0058
        /*00b4*/ 	.byte	0x00, 0xf5, 0x21, 0x00


	//----- nvinfo : EIATTR_KPARAM_INFO
	.align		4
.L_43:
        /*00b8*/ 	.byte	0x04, 0x17
        /*00ba*/ 	.short	(.L_45 - .L_44)
.L_44:
        /*00bc*/ 	.word	0x00000000
        /*00c0*/ 	.short	0x000a
        /*00c2*/ 	.short	0x0050
        /*00c4*/ 	.byte	0x00, 0xf5, 0x21, 0x00


	//----- nvinfo : EIATTR_KPARAM_INFO
	.align		4
.L_45:
        /*00c8*/ 	.byte	0x04, 0x17
        /*00ca*/ 	.short	(.L_47 - .L_46)
.L_46:
        /*00cc*/ 	.word	0x00000000
        /*00d0*/ 	.short	0x0009
        /*00d2*/ 	.short	0x0048
        /*00d4*/ 	.byte	0x00, 0xf5, 0x21, 0x00


	//----- nvinfo : EIATTR_KPARAM_INFO
	.align		4
.L_47:
        /*00d8*/ 	.byte	0x04, 0x17
        /*00da*/ 	.short	(.L_49 - .L_48)
.L_48:
        /*00dc*/ 	.word	0x00000000
        /*00e0*/ 	.short	0x0008
        /*00e2*/ 	.short	0x0040
        /*00e4*/ 	.byte	0x00, 0xf5, 0x21, 0x00


	//----- nvinfo : EIATTR_KPARAM_INFO
	.align		4
.L_49:
        /*00e8*/ 	.byte	0x04, 0x17
        /*00ea*/ 	.short	(.L_51 - .L_50)
.L_50:
        /*00ec*/ 	.word	0x00000000
        /*00f0*/ 	.short	0x0007
        /*00f2*/ 	.short	0x0038
        /*00f4*/ 	.byte	0x00, 0xf5, 0x21, 0x00


	//----- nvinfo : EIATTR_KPARAM_INFO
	.align		4
.L_51:
        /*00f8*/ 	.byte	0x04, 0x17
        /*00fa*/ 	.short	(.L_53 - .L_52)
.L_52:
        /*00fc*/ 	.word	0x00000000
        /*0100*/ 	.short	0x0006
        /*0102*/ 	.short	0x0030
        /*0104*/ 	.byte	0x00, 0xf5, 0x21, 0x00


	//----- nvinfo : EIATTR_KPARAM_INFO
	.align		4
.L_53:
        /*0108*/ 	.byte	0x04, 0x17
        /*010a*/ 	.short	(.L_55 - .L_54)
.L_54:
        /*010c*/ 	.word	0x00000000
        /*0110*/ 	.short	0x0005
        /*0112*/ 	.short	0x0028
        /*0114*/ 	.byte	0x00, 0xf5, 0x21, 0x00


	//----- nvinfo : EIATTR_KPARAM_INFO
	.align		4
.L_55:
        /*0118*/ 	.byte	0x04, 0x17
        /*011a*/ 	.short	(.L_57 - .L_56)
.L_56:
        /*011c*/ 	.word	0x00000000
        /*0120*/ 	.short	0x0004
        /*0122*/ 	.short	0x0020
        /*0124*/ 	.byte	0x00, 0xf5, 0x21, 0x00


	//----- nvinfo : EIATTR_KPARAM_INFO
	.align		4
.L_57:
        /*0128*/ 	.byte	0x04, 0x17
        /*012a*/ 	.short	(.L_59 - .L_58)
.L_58:
        /*012c*/ 	.word	0x00000000
        /*0130*/ 	.short	0x0003
        /*0132*/ 	.short	0x0018
        /*0134*/ 	.byte	0x00, 0xf5, 0x21, 0x00


	//----- nvinfo : EIATTR_KPARAM_INFO
	.align		4
.L_59:
        /*0138*/ 	.byte	0x04, 0x17
        /*013a*/ 	.short	(.L_61 - .L_60)
.L_60:
        /*013c*/ 	.word	0x00000000
        /*0140*/ 	.short	0x0002
        /*0142*/ 	.short	0x0010
        /*0144*/ 	.byte	0x00, 0xf5, 0x21, 0x00


	//----- nvinfo : EIATTR_KPARAM_INFO
	.align		4
.L_61:
        /*0148*/ 	.byte	0x04, 0x17
        /*014a*/ 	.short	(.L_63 - .L_62)
.L_62:
        /*014c*/ 	.word	0x00000000
        /*0150*/ 	.short	0x0001
        /*0152*/ 	.short	0x0008
        /*0154*/ 	.byte	0x00, 0xf5, 0x21, 0x00


	//----- nvinfo : EIATTR_KPARAM_INFO
	.align		4
.L_63:
        /*0158*/ 	.byte	0x04, 0x17
        /*015a*/ 	.short	(.L_65 - .L_64)
.L_64:
        /*015c*/ 	.word	0x00000000
        /*0160*/ 	.short	0x0000
        /*0162*/ 	.short	0x0000
        /*0164*/ 	.byte	0x00, 0xf5, 0x21, 0x00


	//----- nvinfo : EIATTR_SPARSE_MMA_MASK
	.align		4
.L_65:
        /*0168*/ 	.byte	0x03, 0x50
        /*016a*/ 	.short	0x0000


	//----- nvinfo : EIATTR_MAXREG_COUNT
	.align		4
        /*016c*/ 	.byte	0x03, 0x1b
        /*016e*/ 	.short	0x00ff


	//----- nvinfo : EIATTR_MERCURY_ISA_VERSION
	.align		4
        /*0170*/ 	.byte	0x03, 0x5f
        /*0172*/ 	.short	0x0101


	//----- nvinfo : EIATTR_VRC_CTA_INIT_COUNT
	.align		4
        /*0174*/ 	.byte	0x02, 0x4a
	.zero		1
	.zero		1


	//----- nvinfo : EIATTR_EXIT_INSTR_OFFSETS
	.align		4
        /*0178*/ 	.byte	0x04, 0x1c
        /*017a*/ 	.short	(.L_67 - .L_66)


	//   ....[0]....
.L_66:
        /*017c*/ 	.word	0x000006f0


	//   ....[1]....
        /*0180*/ 	.word	0x00000a00


	//   ....[2]....
        /*0184*/ 	.word	0x00003d50


	//   ....[3]....
        /*0188*/ 	.word	0x00004030


	//   ....[4]....
        /*018c*/ 	.word	0x000080d0


	//----- nvinfo : EIATTR_CRS_STACK_SIZE
	.align		4
.L_67:
        /*0190*/ 	.byte	0x04, 0x1e
        /*0192*/ 	.short	(.L_69 - .L_68)
.L_68:
        /*0194*/ 	.word	0x00000000


	//----- nvinfo : EIATTR_CBANK_PARAM_SIZE
	.align		4
.L_69:
        /*0198*/ 	.byte	0x03, 0x19
        /*019a*/ 	.short	0x00b0


	//----- nvinfo : EIATTR_PARAM_CBANK
	.align		4
        /*019c*/ 	.byte	0x04, 0x0a
        /*019e*/ 	.short	(.L_71 - .L_70)
	.align		4
.L_70:
        /*01a0*/ 	.word	index@(.nv.constant0._Z38_extrapolate_second_order_edge_sw_TRUEPdPlS0_S_S_S_S_S_S_S_S_S_S_S_S_S_S_S_S_S_S_S_)
        /*01a4*/ 	.short	0x0380
        /*01a6*/ 	.short	0x00b0


	//----- nvinfo : EIATTR_SW_WAR
	.align		4
.L_71:
        /*01a8*/ 	.byte	0x04, 0x36
        /*01aa*/ 	.short	(.L_73 - .L_72)
.L_72:
        /*01ac*/ 	.word	0x00000008
.L_73:


//--------------------- .nv.info._Z33_extrapolate_second_order_sw_TRUEPdPlS0_S_S_S_S_S_S_S_S_S_S_S_S_S_S_S_S_ --------------------------
	.section	.nv.info._Z33_extrapolate_second_order_sw_TRUEPdPlS0_S_S_S_S_S_S_S_S_S_S_S_S_S_S_S_S_,"",@"SHT_CUDA_INFO"
	.sectionflags	@""
	.align	4


	//----- nvinfo : EIATTR_CUDA_API_VERSION
	.align		4
        /*0000*/ 	.byte	0x04, 0x37
        /*0002*/ 	.short	(.L_75 - .L_74)
.L_74:
        /*0004*/ 	.word	0x00000082


	//----- nvinfo : EIATTR_KPARAM_INFO
	.align		4
.L_75:
        /*0008*/ 	.byte	0x04, 0x17
        /*000a*/ 	.short	(.L_77 - .L_76)
.L_76:
        /*000c*/ 	.word	0x00000000
        /*0010*/ 	.short	0x0012
        /*0012*/ 	.short	0x0090
        /*0014*/ 	.byte	0x00, 0xf5, 0x21, 0x00


	//----- nvinfo : EIATTR_KPARAM_INFO
	.align		4
.L_77:
        /*0018*/ 	.byte	0x04, 0x17
        /*001a*/ 	.short	(.L_79 - .L_78)
.L_78:
        /*001c*/ 	.word	0x00000000
        /*0020*/ 	.short	0x0011
        /*0022*/ 	.short	0x0088
        /*0024*/ 	.byte	0x00, 0xf5, 0x21, 0x00


	//----- nvinfo : EIATTR_KPARAM_INFO
	.align		4
.L_79:
        /*0028*/ 	.byte	0x04, 0x17
        /*002a*/ 	.short	(.L_81 - .L_80)
.L_80:
        /*002c*/ 	.word	0x00000000
        /*0030*/ 	.short	0x0010
        /*0032*/ 	.short	0x0080
        /*0034*/ 	.byte	0x00, 0xf5, 0x21, 0x00


	//----- nvinfo : EIATTR_KPARAM_INFO
	.align		4
.L_81:
        /*0038*/ 	.byte	0x04, 0x17
        /*003a*/ 	.short	(.L_83 - .L_82)
.L_82:
        /*003c*/ 	.word	0x00000000
        /*0040*/ 	.short	0x000f
        /*0042*/ 	.short	0x0078
        /*0044*/ 	.byte	0x00, 0xf5, 0x21, 0x00


	//----- nvinfo : EIATTR_KPARAM_INFO
	.align		4
.L_83:
        /*0048*/ 	.byte	0x04, 0x17
        /*004a*/ 	.short	(.L_85 - .L_84)
.L_84:
        /*004c*/ 	.word	0x00000000
        /*0050*/ 	.short	0x000e
        /*0052*/ 	.short	0x0070
        /*0054*/ 	.byte	0x00, 0xf5, 0x21, 0x00


	//----- nvinfo : EIATTR_KPARAM_INFO
	.align		4
.L_85:
        /*0058*/ 	.byte	0x04, 0x17
        /*005a*/ 	.short	(.L_87 - .L_86)
.L_86:
        /*005c*/ 	.word	0x00000000
        /*0060*/ 	.short	0x000d
        /*0062*/ 	.short	0x0068
        /*0064*/ 	.byte	0x00, 0xf5, 0x21, 0x00


	//----- nvinfo : EIATTR_KPARAM_INFO
	.align		4
.L_87:
        /*0068*/ 	.byte	0x04, 0x17
        /*006a*/ 	.short	(.L_89 - .L_88)
.L_88:
        /*006c*/ 	.word	0x00000000
        /*0070*/ 	.short	0x000c
        /*0072*/ 	.short	0x0060
        /*0074*/ 	.byte	0x00, 0xf5, 0x21, 0x00


	//----- nvinfo : EIATTR_KPARAM_INFO
	.align		4
.L_89:
        /*0078*/ 	.byte	0x04, 0x17
        /*007a*/ 	.short	(.L_91 - .L_90)
.L_90:
        /*007c*/ 	.word	0x00000000
        /*0080*/ 	.short	0x000b
        /*0082*/ 	.short	0x0058
        /*0084*/ 	.byte	0x00, 0xf5, 0x21, 0x00


	//----- nvinfo : EIATTR_KPARAM_INFO
	.align		4
.L_91:
        /*0088*/ 	.byte	0x04, 0x17
        /*008a*/ 	.short	(.L_93 - .L_92)
.L_92:
        /*008c*/ 	.word	0x00000000
        /*0090*/ 	.short	0x000a
        /*0092*/ 	.short	0x0050
        /*0094*/ 	.byte	0x00, 0xf5, 0x21, 0x00


	//----- nvinfo : EIATTR_KPARAM_INFO
	.align		4
.L_93:
        /*0098*/ 	.byte	0x04, 0x17
        /*009a*/ 	.short	(.L_95 - .L_94)
.L_94:
        /*009c*/ 	.word	0x00000000
        /*00a0*/ 	.short	0x0009
        /*00a2*/ 	.short	0x0048
        /*00a4*/ 	.byte	0x00, 0xf5, 0x21, 0x00


	//----- nvinfo : EIATTR_KPARAM_INFO
	.align		4
.L_95:
        /*00a8*/ 	.byte	0x04, 0x17
        /*00aa*/ 	.short	(.L_97 - .L_96)
.L_96:
        /*00ac*/ 	.word	0x00000000
        /*00b0*/ 	.short	0x0008
        /*00b2*/ 	.short	0x0040
        /*00b4*/ 	.byte	0x00, 0xf5, 0x21, 0x00


	//----- nvinfo : EIATTR_KPARAM_INFO
	.align		4
.L_97:
        /*00b8*/ 	.byte	0x04, 0x17
        /*00ba*/ 	.short	(.L_99 - .L_98)
.L_98:
        /*00bc*/ 	.word	0x00000000
        /*00c0*/ 	.short	0x0007
        /*00c2*/ 	.short	0x0038
        /*00c4*/ 	.byte	0x00, 0xf5, 0x21, 0x00


	//----- nvinfo : EIATTR_KPARAM_INFO
	.align		4
.L_99:
        /*00c8*/ 	.byte	0x04, 0x17
        /*00ca*/ 	.short	(.L_101 - .L_100)
.L_100:
        /*00cc*/ 	.word	0x00000000
        /*00d0*/ 	.short	0x0006
        /*00d2*/ 	.short	0x0030
        /*00d4*/ 	.byte	0x00, 0xf5, 0x21, 0x00


	//----- nvinfo : EIATTR_KPARAM_INFO
	.align		4
.L_101:
        /*00d8*/ 	.byte	0x04, 0x17
        /*00da*/ 	.short	(.L_103 - .L_102)
.L_102:
        /*00dc*/ 	.word	0x00000000
        /*00e0*/ 	.short	0x0005
        /*00e2*/ 	.short	0x0028
        /*00e4*/ 	.byte	0x00, 0xf5, 0x21, 0x00


	//----- nvinfo : EIATTR_KPARAM_INFO
	.align		4
.L_103:
        /*00e8*/ 	.byte	0x04, 0x17
        /*00ea*/ 	.short	(.L_105 - .L_104)
.L_104:
        /*00ec*/ 	.word	0x00000000
        /*00f0*/ 	.short	0x0004
        /*00f2*/ 	.short	0x0020
        /*00f4*/ 	.byte	0x00, 0xf5, 0x21, 0x00


	//----- nvinfo : EIATTR_KPARAM_INFO
	.align		4
.L_105:
        /*00f8*/ 	.byte	0x04, 0x17
        /*00fa*/ 	.short	(.L_107 - .L_106)
.L_106:
        /*00fc*/ 	.word	0x00000000
        /*0100*/ 	.short	0x0003
        /*0102*/ 	.short	0x0018
        /*0104*/ 	.byte	0x00, 0xf5, 0x21, 0x00


	//----- nvinfo : EIATTR_KPARAM_INFO
	.align		4
.L_107:
        /*0108*/ 	.byte	0x04, 0x17
        /*010a*/ 	.short	(.L_109 - .L_108)
.L_108:
        /*010c*/ 	.word	0x00000000
        /*0110*/ 	.short	0x0002
        /*0112*/ 	.short	0x0010
        /*0114*/ 	.byte	0x00, 0xf5, 0x21, 0x00


	//----- nvinfo : EIATTR_KPARAM_INFO
	.align		4
.L_109:
        /*0118*/ 	.byte	0x04, 0x17
        /*011a*/ 	.short	(.L_111 - .L_110)
.L_110:
        /*011c*/ 	.word	0x00000000
        /*0120*/ 	.short	0x0001
        /*0122*/ 	.short	0x0008
        /*0124*/ 	.byte	0x00, 0xf5, 0x21, 0x00


	//----- nvinfo : EIATTR_KPARAM_INFO
	.align		4
.L_111:
        /*0128*/ 	.byte	0x04, 0x17
        /*012a*/ 	.short	(.L_113 - .L_112)
.L_112:
        /*012c*/ 	.word	0x00000000
        /*0130*/ 	.short	0x0000
        /*0132*/ 	.short	0x0000
        /*0134*/ 	.byte	0x00, 0xf5, 0x21, 0x00


	//----- nvinfo : EIATTR_SPARSE_MMA_MASK
	.align		4
.L_113:
        /*0138*/ 	.byte	0x03, 0x50
        /*013a*/ 	.short	0x0000


	//----- nvinfo : EIATTR_MAXREG_COUNT
	.align		4
        /*013c*/ 	.byte	0x03, 0x1b
        /*013e*/ 	.short	0x00ff


	//----- nvinfo : EIATTR_MERCURY_ISA_VERSION
	.align		4
        /*0140*/ 	.byte	0x03, 0x5f
        /*0142*/ 	.short	0x0101


	//----- nvinfo : EIATTR_VRC_CTA_INIT_COUNT
	.align		4
        /*0144*/ 	.byte	0x02, 0x4a
	.zero		1
	.zero		1


	//----- nvinfo : EIATTR_EXIT_INSTR_OFFSETS
	.align		4
        /*0148*/ 	.byte	0x04, 0x1c
        /*014a*/ 	.short	(.L_115 - .L_114)


	//   ....[0]....
.L_114:
        /*014c*/ 	.word	0x00000730


	//   ....[1]....
        /*0150*/ 	.word	0x00000a40


	//   ....[2]....
        /*0154*/ 	.word	0x00003ba0


	//   ....[3]....
        /*0158*/ 	.word	0x00004290


	//   ....[4]....
        /*015c*/ 	.word	0x00007b50


	//----- nvinfo : EIATTR_CRS_STACK_SIZE
	.align		4
.L_115:
        /*0160*/ 	.byte	0x04, 0x1e
        /*0162*/ 	.short	(.L_117 - .L_116)
.L_116:
        /*0164*/ 	.word	0x00000000


	//----- nvinfo : EIATTR_CBANK_PARAM_SIZE
	.align		4
.L_117:
        /*0168*/ 	.byte	0x03, 0x19
        /*016a*/ 	.short	0x0098


	//----- nvinfo : EIATTR_PARAM_CBANK
	.align		4
        /*016c*/ 	.byte	0x04, 0x0a
        /*016e*/ 	.short	(.L_119 - .L_118)
	.align		4
.L_118:
        /*0170*/ 	.word	index@(.nv.constant0._Z33_extrapolate_second_order_sw_TRUEPdPlS0_S_S_S_S_S_S_S_S_S_S_S_S_S_S_S_S_)
        /*0174*/ 	.short	0x0380
        /*0176*/ 	.short	0x0098


	//----- nvinfo : EIATTR_SW_WAR
	.align		4
.L_119:
        /*0178*/ 	.byte	0x04, 0x36
        /*017a*/ 	.short	(.L_121 - .L_120)
.L_120:
        /*017c*/ 	.word	0x00000008
.L_121:


//--------------------- .nv.callgraph             --------------------------
	.section	.nv.callgraph,"",@"SHT_CUDA_CALLGRAPH"
	.align	4
	.sectionentsize	8
	.align		4
        /*0000*/ 	.word	0x00000000
	.align		4
        /*0004*/ 	.word	0xffffffff
	.align		4
        /*0008*/ 	.word	0x00000000
	.align		4
        /*000c*/ 	.word	0xfffffffe
	.align		4
        /*0010*/ 	.word	0x00000000
	.align		4
        /*0014*/ 	.word	0xfffffffd
	.align		4
        /*0018*/ 	.word	0x00000000
	.align		4
        /*001c*/ 	.word	0xfffffffc


//--------------------- .text._Z38_extrapolate_second_order_edge_sw_TRUEPdPlS0_S_S_S_S_S_S_S_S_S_S_S_S_S_S_S_S_S_S_S_ --------------------------
	.section	.text._Z38_extrapolate_second_order_edge_sw_TRUEPdPlS0_S_S_S_S_S_S_S_S_S_S_S_S_S_S_S_S_S_S_S_,"ax",@progbits
	.align	128
        .global         _Z38_extrapolate_second_order_edge_sw_TRUEPdPlS0_S_S_S_S_S_S_S_S_S_S_S_S_S_S_S_S_S_S_S_
        .type           _Z38_extrapolate_second_order_edge_sw_TRUEPdPlS0_S_S_S_S_S_S_S_S_S_S_S_S_S_S_S_S_S_S_S_,@function
        .size           _Z38_extrapolate_second_order_edge_sw_TRUEPdPlS0_S_S_S_S_S_S_S_S_S_S_S_S_S_S_S_S_S_S_S_,(.L_x_231 - _Z38_extrapolate_second_order_edge_sw_TRUEPdPlS0_S_S_S_S_S_S_S_S_S_S_S_S_S_S_S_S_S_S_S_)
        .other          _Z38_extrapolate_second_order_edge_sw_TRUEPdPlS0_S_S_S_S_S_S_S_S_S_S_S_S_S_S_S_S_S_S_S_,@"STO_CUDA_ENTRY STV_DEFAULT"
_Z38_extrapolate_second_order_edge_sw_TRUEPdPlS0_S_S_S_S_S_S_S_S_S_S_S_S_S_S_S_S_S_S_S_:
.text._Z38_extrapolate_second_order_edge_sw_TRUEPdPlS0_S_S_S_S_S_S_S_S_S_S_S_S_S_S_S_S_S_S_S_:
[----:B------:R-:W-:Y:S01]  /*0000*/  LDC R1, c[0x0][0x37c] ;  /* 0x0000df00ff017b82 */ /* 0x000fe20000000800 */
[----:B------:R-:W0:Y:S07]  /*0010*/  S2R R0, SR_TID.X ;  /* 0x0000000000007919 */ /* 0x000e2e0000002100 */
[----:B------:R-:W1:Y:S01]  /*0020*/  S2UR UR6, SR_CTAID.X ;  /* 0x00000000000679c3 */ /* 0x000e620000002500 */
[----:B------:R-:W2:Y:S01]  /*0030*/  LDCU.64 UR4, c[0x0][0x358] ;  /* 0x00006b00ff0477ac */ /* 0x000ea20008000a00 */
[----:B------:R-:W0:Y:S06]  /*0040*/  S2R R3, SR_TID.Y ;  /* 0x0000000000037919 */ /* 0x000e2c0000002200 */
[----:B------:R-:W1:Y:S08]  /*0050*/  LDC R5, c[0x0][0x360] ;  /* 0x0000d800ff057b82 */ /* 0x000e700000000800 */
[----:B------:R-:W3:Y:S08]  /*0060*/  S2UR UR7, SR_CTAID.Y ;  /* 0x00000000000779c3 */ /* 0x000ef00000002600 */
[----:B------:R-:W3:Y:S08]  /*0070*/  LDC R11, c[0x0][0x364] ;  /* 0x0000d900ff0b7b82 */ /* 0x000ef00000000800 */
[----:B------:R-:W4:Y:S01]  /*0080*/  LDC.64 R54, c[0x0][0x3a0] ;  /* 0x0000e800ff367b82 */ /* 0x000f220000000a00 */
[----:B0-----:R-:W-:-:S04]  /*0090*/  IMAD.IADD R0, R0, 0x1, R3 ;  /* 0x0000000100007824 */ /* 0x001fc800078e0203 */
[----:B-1----:R-:W-:-:S03]  /*00a0*/  IMAD R0, R5, UR6, R0 ;  /* 0x0000000605007c24 */ /* 0x002fc6000f8e0200 */
[----:B------:R-:W0:Y:S08]  /*00b0*/  LDC.64 R8, c[0x0][0x3b8] ;  /* 0x0000ee00ff087b82 */ /* 0x000e300000000a00 */
[----:B------:R-:W1:Y:S01]  /*00c0*/  LDC.64 R6, c[0x0][0x380] ;  /* 0x0000e000ff067b82 */ /* 0x000e620000000a00 */
[----:B---3--:R-:W-:-:S04]  /*00d0*/  IMAD R0, R11, UR7, R0 ;  /* 0x000000070b007c24 */ /* 0x008fc8000f8e0200 */
[----:B----4-:R-:W-:-:S03]  /*00e0*/  IMAD.WIDE R54, R0, 0x8, R54 ;  /* 0x0000000800367825 */ /* 0x010fc600078e0236 */
[----:B------:R-:W3:Y:S02]  /*00f0*/  LDC.64 R52, c[0x0][0x3a8] ;  /* 0x0000ea00ff347b82 */ /* 0x000ee40000000a00 */
[----:B--2---:R-:W2:Y:S01]  /*0100*/  LDG.E.64 R2, desc[UR4][R54.64] ;  /* 0x0000000436027981 */ /* 0x004ea2000c1e1b00 */
[----:B0-----:R-:W-:-:S05]  /*0110*/  IMAD.WIDE R8, R0, 0x8, R8 ;  /* 0x0000000800087825 */ /* 0x001fca00078e0208 */
[----:B------:R-:W0:Y:S01]  /*0120*/  LDC.64 R50, c[0x0][0x418] ;  /* 0x00010600ff327b82 */ /* 0x000e220000000a00 */
[----:B------:R-:W2:Y:S04]  /*0130*/  LDG.E.64 R4, desc[UR4][R8.64] ;  /* 0x0000000408047981 */ /* 0x000ea8000c1e1b00 */
[----:B-1----:R-:W4:Y:S01]  /*0140*/  LDG.E.64 R6, desc[UR4][R6.64+0x8] ;  /* 0x0000080406067981 */ /* 0x002f22000c1e1b00 */
[----:B---3--:R-:W-:-:S05]  /*0150*/  IMAD.WIDE R52, R0, 0x8, R52 ;  /* 0x0000000800347825 */ /* 0x008fca00078e0234 */
[----:B------:R-:W3:Y:S01]  /*0160*/  LDG.E.64 R58, desc[UR4][R52.64] ;  /* 0x00000004343a7981 */ /* 0x000ee2000c1e1b00 */
[----:B0-----:R-:W-:Y:S01]  /*0170*/  IMAD.WIDE R50, R0, 0x8, R50 ;  /* 0x0000000800327825 */ /* 0x001fe200078e0232 */
[----:B------:R-:W-:Y:S01]  /*0180*/  BSSY.RECONVERGENT B0, `(.L_x_0) ;  /* 0x000001e000007945 */ /* 0x000fe20003800200 */
[----:B--2---:R-:W-:-:S08]  /*0190*/  DADD R2, R2, -R4 ;  /* 0x0000000002027229 */ /* 0x004fd00000000804 */
[----:B----4-:R-:W-:Y:S01]  /*01a0*/  DSETP.MAX.AND P0, P1, R2, R6, PT ;  /* 0x000000060200722a */ /* 0x010fe2000390f000 */
[----:B------:R-:W-:Y:S02]  /*01b0*/  IMAD.MOV.U32 R5, RZ, RZ, R7 ;  /* 0x000000ffff057224 */ /* 0x000fe400078e0007 */
[----:B------:R-:W-:Y:S02]  /*01c0*/  IMAD.MOV.U32 R4, RZ, RZ, R3 ;  /* 0x000000ffff047224 */ /* 0x000fe400078e0003 */
[----:B------:R-:W-:-:S03]  /*01d0*/  IMAD.MOV.U32 R11, RZ, RZ, R6 ;  /* 0x000000ffff0b7224 */ /* 0x000fc600078e0006 */
[----:B------:R-:W-:Y:S02]  /*01e0*/  FSEL R13, R4, R5, P0 ;  /* 0x00000005040d7208 */ /* 0x000fe40000000000 */
[----:B------:R-:W-:-:S04]  /*01f0*/  SEL R10, R2, R11, P0 ;  /* 0x0000000b020a7207 */ /* 0x000fc80000000000 */
[----:B------:R-:W-:-:S05]  /*0200*/  @P1 LOP3.LUT R13, R5, 0x80000, RZ, 0xfc, !PT ;  /* 0x00080000050d1812 */ /* 0x000fca00078efcff */
[----:B------:R-:W-:-:S04]  /*0210*/  IMAD.MOV.U32 R11, RZ, RZ, R13 ;  /* 0x000000ffff0b7224 */ /* 0x000fc800078e000d */
[----:B------:R-:W0:Y:S01]  /*0220*/  MUFU.RCP64H R3, R11 ;  /* 0x0000000b00037308 */ /* 0x000e220000001800 */
[----:B------:R-:W-:-:S06]  /*0230*/  IMAD.MOV.U32 R2, RZ, RZ, 0x1 ;  /* 0x00000001ff027424 */ /* 0x000fcc00078e00ff */
[----:B0-----:R-:W-:-:S08]  /*0240*/  DFMA R4, -R10, R2, 1 ;  /* 0x3ff000000a04742b */ /* 0x001fd00000000102 */
[----:B------:R-:W-:-:S08]  /*0250*/  DFMA R4, R4, R4, R4 ;  /* 0x000000040404722b */ /* 0x000fd00000000004 */
[----:B------:R-:W-:-:S08]  /*0260*/  DFMA R4, R2, R4, R2 ;  /* 0x000000040204722b */ /* 0x000fd00000000002 */
[----:B------:R-:W-:-:S08]  /*0270*/  DFMA R2, -R10, R4, 1 ;  /* 0x3ff000000a02742b */ /* 0x000fd00000000104 */
[----:B------:R-:W-:-:S08]  /*0280*/  DFMA R2, R4, R2, R4 ;  /* 0x000000020402722b */ /* 0x000fd00000000004 */
[----:B---3--:R-:W-:-:S08]  /*0290*/  DMUL R72, R58, R2 ;  /* 0x000000023a487228 */ /* 0x008fd00000000000 */
[----:B------:R-:W-:-:S08]  /*02a0*/  DFMA R4, -R10, R72, R58 ;  /* 0x000000480a04722b */ /* 0x000fd0000000013a */
[----:B------:R-:W-:Y:S01]  /*02b0*/  DFMA R72, R2, R4, R72 ;  /* 0x000000040248722b */ /* 0x000fe20000000048 */
[----:B------:R0:W-:Y:S01]  /*02c0*/  STG.E.64 desc[UR4][R50.64], R58 ;  /* 0x0000003a32007986 */ /* 0x0001e2000c101b04 */
[----:B------:R-:W-:-:S08]  /*02d0*/  FSETP.GEU.AND P1, PT, |R59|, 6.5827683646048100446e-37, PT ;  /* 0x036000003b00780b */ /* 0x000fd00003f2e200 */
[----:B------:R-:W-:-:S05]  /*02e0*/  FFMA R2, RZ, R11, R73 ;  /* 0x0000000bff027223 */ /* 0x000fca0000000049 */
[----:B------:R-:W-:Y:S02]  /*02f0*/  FSETP.GT.AND P0, PT, |R2|, 1.469367938527859385e-39, PT ;  /* 0x001000000200780b */ /* 0x000fe40003f04200 */
[----:B------:R-:W-:-:S11]  /*0300*/  SHF.R.S32.HI R2, RZ, 0x1f, R0 ;  /* 0x0000001fff027819 */ /* 0x000fd60000011400 */
[----:B0-----:R-:W-:Y:S05]  /*0310*/  @P0 BRA P1, `(.L_x_1) ;  /* 0x0000000000100947 */ /* 0x001fea0000800000 */
[----:B------:R-:W-:Y:S01]  /*0320*/  IMAD.MOV.U32 R60, RZ, RZ, R10 ;  /* 0x000000ffff3c7224 */ /* 0x000fe200078e000a */
[----:B------:R-:W-:Y:S01]  /*0330*/  MOV R6, 0x360 ;  /* 0x0000036000067802 */ /* 0x000fe20000000f00 */
[----:B------:R-:W-:-:S07]  /*0340*/  IMAD.MOV.U32 R63, RZ, RZ, R11 ;  /* 0x000000ffff3f7224 */ /* 0x000fce00078e000b */
[----:B------:R-:W-:Y:S05]  /*0350*/  CALL.REL.NOINC `($__internal_1_$__cuda_sm20_div_rn_f64_full) ;  /* 0x0000008000047944 */ /* 0x000fea0003c00000 */
.L_x_1:
[----:B------:R-:W-:Y:S05]  /*0360*/  BSYNC.RECONVERGENT B0 ;  /* 0x0000000000007941 */ /* 0x000fea0003800200 */
.L_x_0:
[----:B------:R-:W0:Y:S01]  /*0370*/  LDC.64 R48, c[0x0][0x3b0] ;  /* 0x0000ec00ff307b82 */ /* 0x000e220000000a00 */
[----:B------:R1:W-:Y:S01]  /*0380*/  STG.E.64 desc[UR4][R52.64], R72 ;  /* 0x0000004834007986 */ /* 0x0003e2000c101b04 */
[----:B------:R-:W2:Y:S01]  /*0390*/  MUFU.RCP64H R5, R11 ;  /* 0x0000000b00057308 */ /* 0x000ea20000001800 */
[----:B------:R-:W-:-:S05]  /*03a0*/  IMAD.MOV.U32 R4, RZ, RZ, 0x1 ;  /* 0x00000001ff047424 */ /* 0x000fca00078e00ff */
[----:B------:R-:W3:Y:S01]  /*03b0*/  LDC.64 R46, c[0x0][0x420] ;  /* 0x00010800ff2e7b82 */ /* 0x000ee20000000a00 */
[----:B0-----:R-:W-:-:S05]  /*03c0*/  IMAD.WIDE R48, R0, 0x8, R48 ;  /* 0x0000000800307825 */ /* 0x001fca00078e0230 */
[----:B------:R-:W4:Y:S01]  /*03d0*/  LDG.E.64 R58, desc[UR4][R48.64] ;  /* 0x00000004303a7981 */ /* 0x000f22000c1e1b00 */
[----:B--2---:R-:W-:Y:S01]  /*03e0*/  DFMA R6, -R10, R4, 1 ;  /* 0x3ff000000a06742b */ /* 0x004fe20000000104 */
[----:B------:R-:W-:Y:S01]  /*03f0*/  BSSY.RECONVERGENT B0, `(.L_x_2) ;  /* 0x0000012000007945 */ /* 0x000fe20003800200 */
[----:B---3--:R-:W-:-:S06]  /*0400*/  IMAD.WIDE R46, R0, 0x8, R46 ;  /* 0x00000008002e7825 */ /* 0x008fcc00078e022e */
[----:B------:R-:W-:-:S08]  /*0410*/  DFMA R6, R6, R6, R6 ;  /* 0x000000060606722b */ /* 0x000fd00000000006 */
[----:B------:R-:W-:-:S08]  /*0420*/  DFMA R6, R4, R6, R4 ;  /* 0x000000060406722b */ /* 0x000fd00000000004 */
[----:B------:R-:W-:-:S08]  /*0430*/  DFMA R4, -R10, R6, 1 ;  /* 0x3ff000000a04742b */ /* 0x000fd00000000106 */
[----:B------:R-:W-:-:S08]  /*0440*/  DFMA R6, R6, R4, R6 ;  /* 0x000000040606722b */ /* 0x000fd00000000006 */
[----:B----4-:R-:W-:Y:S01]  /*0450*/  DMUL R4, R6, R58 ;  /* 0x0000003a06047228 */ /* 0x010fe20000000000 */
[----:B------:R0:W-:Y:S01]  /*0460*/  STG.E.64 desc[UR4][R46.64], R58 ;  /* 0x0000003a2e007986 */ /* 0x0001e2000c101b04 */
[----:B------:R-:W-:-:S06]  /*0470*/  FSETP.GEU.AND P1, PT, |R59|, 6.5827683646048100446e-37, PT ;  /* 0x036000003b00780b */ /* 0x000fcc0003f2e200 */
[----:B-1----:R-:W-:-:S08]  /*0480*/  DFMA R72, -R10, R4, R58 ;  /* 0x000000040a48722b */ /* 0x002fd0000000013a */
[----:B------:R-:W-:-:S10]  /*0490*/  DFMA R72, R6, R72, R4 ;  /* 0x000000480648722b */ /* 0x000fd40000000004 */
[----:B------:R-:W-:-:S05]  /*04a0*/  FFMA R3, RZ, R11, R73 ;  /* 0x0000000bff037223 */ /* 0x000fca0000000049 */
[----:B------:R-:W-:-:S13]  /*04b0*/  FSETP.GT.AND P0, PT, |R3|, 1.469367938527859385e-39, PT ;  /* 0x001000000300780b */ /* 0x000fda0003f04200 */
[----:B0-----:R-:W-:Y:S05]  /*04c0*/  @P0 BRA P1, `(.L_x_3) ;  /* 0x0000000000100947 */ /* 0x001fea0000800000 */
[----:B------:R-:W-:Y:S01]  /*04d0*/  IMAD.MOV.U32 R60, RZ, RZ, R10 ;  /* 0x000000ffff3c7224 */ /* 0x000fe200078e000a */
[----:B------:R-:W-:Y:S01]  /*04e0*/  MOV R6, 0x510 ;  /* 0x0000051000067802 */ /* 0x000fe20000000f00 */
[----:B------:R-:W-:-:S07]  /*04f0*/  IMAD.MOV.U32 R63, RZ, RZ, R11 ;  /* 0x000000ffff3f7224 */ /* 0x000fce00078e000b */
[----:B------:R-:W-:Y:S05]  /*0500*/  CALL.REL.NOINC `($__internal_1_$__cuda_sm20_div_rn_f64_full) ;  /* 0x0000007c00987944 */ /* 0x000fea0003c00000 */
.L_x_3:
[----:B------:R-:W-:Y:S05]  /*0510*/  BSYNC.RECONVERGENT B0 ;  /* 0x0000000000007941 */ /* 0x000fea0003800200 */
.L_x_2:
[----:B------:R-:W0:Y:S01]  /*0520*/  LDC.64 R6, c[0x0][0x390] ;  /* 0x0000e400ff067b82 */ /* 0x000e220000000a00 */
[----:B------:R1:W-:Y:S01]  /*0530*/  STG.E.64 desc[UR4][R48.64], R72 ;  /* 0x0000004830007986 */ /* 0x0003e2000c101b04 */
[----:B0-----:R-:W-:-:S05]  /*0540*/  IMAD.WIDE R6, R0, 0x8, R6 ;  /* 0x0000000800067825 */ /* 0x001fca00078e0206 */
[----:B------:R-:W2:Y:S01]  /*0550*/  LDG.E.64 R14, desc[UR4][R6.64] ;  /* 0x00000004060e7981 */ /* 0x000ea2000c1e1b00 */
[----:B------:R-:W-:Y:S01]  /*0560*/  IMAD R4, R0, 0x3, RZ ;  /* 0x0000000300047824 */ /* 0x000fe200078e02ff */
[----:B--2---:R-:W-:-:S04]  /*0570*/  ISETP.NE.U32.AND P0, PT, R14, 0x3, PT ;  /* 0x000000030e00780c */ /* 0x004fc80003f05070 */
[----:B------:R-:W-:-:S13]  /*0580*/  ISETP.NE.AND.EX P0, PT, R15, RZ, PT, P0 ;  /* 0x000000ff0f00720c */ /* 0x000fda0003f05300 */
[----:B-1----:R-:W-:Y:S05]  /*0590*/  @P0 BRA `(.L_x_4) ;  /* 0x0000000000580947 */ /* 0x002fea0003800000 */
[----:B------:R-:W2:Y:S01]  /*05a0*/  LDG.E.64 R2, desc[UR4][R54.64] ;  /* 0x0000000436027981 */ /* 0x000ea2000c1e1b00 */
[----:B------:R-:W0:Y:S08]  /*05b0*/  LDC.64 R6, c[0x0][0x400] ;  /* 0x00010000ff067b82 */ /* 0x000e300000000a00 */
[----:B------:R-:W1:Y:S01]  /*05c0*/  LDC.64 R12, c[0x0][0x408] ;  /* 0x00010200ff0c7b82 */ /* 0x000e620000000a00 */
[----:B0-----:R-:W-:-:S05]  /*05d0*/  IMAD.WIDE R6, R4, 0x8, R6 ;  /* 0x0000000804067825 */ /* 0x001fca00078e0206 */
[----:B--2---:R-:W-:Y:S04]  /*05e0*/  STG.E.64 desc[UR4][R6.64], R2 ;  /* 0x0000000206007986 */ /* 0x004fe8000c101b04 */
[----:B------:R0:W-:Y:S04]  /*05f0*/  STG.E.64 desc[UR4][R6.64+0x8], R2 ;  /* 0x0000080206007986 */ /* 0x0001e8000c101b04 */
[----:B------:R-:W2:Y:S01]  /*0600*/  LDG.E.64 R8, desc[UR4][R54.64] ;  /* 0x0000000436087981 */ /* 0x000ea2000c1e1b00 */
[C---:B-1----:R-:W-:Y:S01]  /*0610*/  IMAD.WIDE R12, R4.reuse, 0x8, R12 ;  /* 0x00000008040c7825 */ /* 0x042fe200078e020c */
[----:B0-----:R-:W0:Y:S02]  /*0620*/  LDC.64 R2, c[0x0][0x410] ;  /* 0x00010400ff027b82 */ /* 0x001e240000000a00 */
[----:B--2---:R-:W-:Y:S04]  /*0630*/  STG.E.64 desc[UR4][R6.64+0x10], R8 ;  /* 0x0000100806007986 */ /* 0x004fe8000c101b04 */
[----:B------:R-:W2:Y:S04]  /*0640*/  LDG.E.64 R10, desc[UR4][R52.64] ;  /* 0x00000004340a7981 */ /* 0x000ea8000c1e1b00 */
[----:B--2---:R-:W-:Y:S04]  /*0650*/  STG.E.64 desc[UR4][R12.64], R10 ;  /* 0x0000000a0c007986 */ /* 0x004fe8000c101b04 */
[----:B------:R-:W-:Y:S04]  /*0660*/  STG.E.64 desc[UR4][R12.64+0x8], R10 ;  /* 0x0000080a0c007986 */ /* 0x000fe8000c101b04 */
[----:B------:R-:W2:Y:S01]  /*0670*/  LDG.E.64 R14, desc[UR4][R52.64] ;  /* 0x00000004340e7981 */ /* 0x000ea2000c1e1b00 */
[----:B0-----:R-:W-:-:S03]  /*0680*/  IMAD.WIDE R4, R4, 0x8, R2 ;  /* 0x0000000804047825 */ /* 0x001fc600078e0202 */
[----:B--2---:R-:W-:Y:S04]  /*0690*/  STG.E.64 desc[UR4][R12.64+0x10], R14 ;  /* 0x0000100e0c007986 */ /* 0x004fe8000c101b04 */
[----:B------:R-:W2:Y:S04]  /*06a0*/  LDG.E.64 R16, desc[UR4][R48.64] ;  /* 0x0000000430107981 */ /* 0x000ea8000c1e1b00 */
[----:B--2---:R-:W-:Y:S04]  /*06b0*/  STG.E.64 desc[UR4][R4.64], R16 ;  /* 0x0000001004007986 */ /* 0x004fe8000c101b04 */
[----:B------:R-:W-:Y:S04]  /*06c0*/  STG.E.64 desc[UR4][R4.64+0x8], R16 ;  /* 0x0000081004007986 */ /* 0x000fe8000c101b04 */
[----:B------:R-:W2:Y:S04]  /*06d0*/  LDG.E.64 R2, desc[UR4][R48.64] ;  /* 0x0000000430027981 */ /* 0x000ea8000c1e1b00 */
[----:B--2---:R-:W-:Y:S01]  /*06e0*/  STG.E.64 desc[UR4][R4.64+0x10], R2 ;  /* 0x0000100204007986 */ /* 0x004fe2000c101b04 */
[----:B------:R-:W-:Y:S05]  /*06f0*/  EXIT ;  /* 0x000000000000794d */ /* 0x000fea0003800000 */
.L_x_4:
[----:B------:R-:W0:Y:S01]  /*0700*/  LDC.64 R16, c[0x0][0x3f0] ;  /* 0x0000fc00ff107b82 */ /* 0x000e220000000a00 */
[C---:B------:R-:W-:Y:S02]  /*0710*/  IMAD R3, R0.reuse, 0x6, RZ ;  /* 0x0000000600037824 */ /* 0x040fe400078e02ff */
[----:B------:R-:W-:-:S05]  /*0720*/  IMAD.SHL.U32 R19, R0, 0x2, RZ ;  /* 0x0000000200137824 */ /* 0x000fca00078e00ff */
[----:B------:R-:W1:Y:S01]  /*0730*/  LDC.64 R6, c[0x0][0x398] ;  /* 0x0000e600ff067b82 */ /* 0x000e620000000a00 */
[----:B0-----:R-:W-:-:S05]  /*0740*/  IMAD.WIDE R16, R3, 0x8, R16 ;  /* 0x0000000803107825 */ /* 0x001fca00078e0210 */
[----:B------:R-:W2:Y:S01]  /*0750*/  LDG.E.64 R44, desc[UR4][R16.64] ;  /* 0x00000004102c7981 */ /* 0x000ea2000c1e1b00 */
[----:B-1----:R-:W-:-:S03]  /*0760*/  IMAD.WIDE R18, R19, 0x8, R6 ;  /* 0x0000000813127825 */ /* 0x002fc600078e0206 */
[----:B------:R-:W3:Y:S04]  /*0770*/  LDG.E.64 R38, desc[UR4][R16.64+0x8] ;  /* 0x0000080410267981 */ /* 0x000ee8000c1e1b00 */
[----:B------:R-:W2:Y:S04]  /*0780*/  LDG.E.64 R10, desc[UR4][R18.64] ;  /* 0x00000004120a7981 */ /* 0x000ea8000c1e1b00 */
[----:B------:R-:W4:Y:S04]  /*0790*/  LDG.E.64 R42, desc[UR4][R16.64+0x10] ;  /* 0x00001004102a7981 */ /* 0x000f28000c1e1b00 */
[----:B------:R-:W5:Y:S04]  /*07a0*/  LDG.E.64 R40, desc[UR4][R16.64+0x20] ;  /* 0x0000200410287981 */ /* 0x000f68000c1e1b00 */
[----:B------:R-:W3:Y:S04]  /*07b0*/  LDG.E.64 R12, desc[UR4][R18.64+0x8] ;  /* 0x00000804120c7981 */ /* 0x000ee8000c1e1b00 */
[----:B------:R-:W3:Y:S04]  /*07c0*/  LDG.E.64 R36, desc[UR4][R16.64+0x18] ;  /* 0x0000180410247981 */ /* 0x000ee8000c1e1b00 */
[----:B------:R-:W3:Y:S01]  /*07d0*/  LDG.E.64 R34, desc[UR4][R16.64+0x28] ;  /* 0x0000280410227981 */ /* 0x000ee2000c1e1b00 */
[----:B------:R-:W-:-:S04]  /*07e0*/  ISETP.GE.U32.AND P0, PT, R14, 0x2, PT ;  /* 0x000000020e00780c */ /* 0x000fc80003f06070 */
[----:B------:R-:W-:Y:S01]  /*07f0*/  ISETP.GE.AND.EX P0, PT, R15, RZ, PT, P0 ;  /* 0x000000ff0f00720c */ /* 0x000fe20003f06300 */
[----:B------:R-:W-:Y:S01]  /*0800*/  BSSY.RECONVERGENT B0, `(.L_x_5) ;  /* 0x00006df000007945 */ /* 0x000fe20003800200 */
[--C-:B--2---:R-:W-:Y:S02]  /*0810*/  DADD R44, R44, -R10.reuse ;  /* 0x000000002c2c7229 */ /* 0x104fe4000000080a */
[--C-:B----4-:R-:W-:Y:S02]  /*0820*/  DADD R42, R42, -R10.reuse ;  /* 0x000000002a2a7229 */ /* 0x110fe4000000080a */
[----:B-----5:R-:W-:Y:S02]  /*0830*/  DADD R40, R40, -R10 ;  /* 0x0000000028287229 */ /* 0x020fe4000000080a */
[--C-:B---3--:R-:W-:Y:S02]  /*0840*/  DADD R38, R38, -R12.reuse ;  /* 0x0000000026267229 */ /* 0x108fe4000000080c */
[----:B------:R-:W-:-:S02]  /*0850*/  DADD R36, R36, -R12 ;  /* 0x0000000024247229 */ /* 0x000fc4000000080c */
[----:B------:R-:W-:Y:S01]  /*0860*/  DADD R34, R34, -R12 ;  /* 0x0000000022227229 */ /* 0x000fe2000000080c */
[----:B------:R-:W-:Y:S10]  /*0870*/  @!P0 BRA `(.L_x_6) ;  /* 0x0000002c00fc8947 */ /* 0x000ff40003800000 */
[----:B------:R-:W0:Y:S02]  /*0880*/  LDC.64 R14, c[0x0][0x388] ;  /* 0x0000e200ff0e7b82 */ /* 0x000e240000000a00 */
[----:B0-----:R-:W-:-:S06]  /*0890*/  IMAD.WIDE R8, R4, 0x8, R14 ;  /* 0x0000000804087825 */ /* 0x001fcc00078e020e */
[----:B------:R-:W2:Y:S01]  /*08a0*/  LDG.E.64 R8, desc[UR4][R8.64] ;  /* 0x0000000408087981 */ /* 0x000ea2000c1e1b00 */
[----:B------:R-:W-:Y:S01]  /*08b0*/  BSSY.RECONVERGENT B1, `(.L_x_7) ;  /* 0x0000013000017945 */ /* 0x000fe20003800200 */
[----:B------:R-:W-:Y:S01]  /*08c0*/  VIADD R3, R4, 0x3 ;  /* 0x0000000304037836 */ /* 0x000fe20000000000 */
[----:B------:R-:W-:Y:S02]  /*08d0*/  MOV R5, R4 ;  /* 0x0000000400057202 */ /* 0x000fe40000000f00 */
[----:B--2---:R-:W-:-:S04]  /*08e0*/  ISETP.NE.U32.AND P0, PT, R8, R0, PT ;  /* 0x000000000800720c */ /* 0x004fc80003f05070 */
[----:B------:R-:W-:-:S13]  /*08f0*/  ISETP.NE.AND.EX P0, PT, R9, R2, PT, P0 ;  /* 0x000000020900720c */ /* 0x000fda0003f05300 */
[----:B------:R-:W-:Y:S05]  /*0900*/  @P0 BRA `(.L_x_8) ;  /* 0x0000000000340947 */ /* 0x000fea0003800000 */
[----:B------:R-:W-:-:S04]  /*0910*/  VIADD R5, R4, 0x1 ;  /* 0x0000000104057836 */ /* 0x000fc80000000000 */
[----:B------:R-:W-:-:S06]  /*0920*/  IMAD.WIDE R8, R5, 0x8, R14 ;  /* 0x0000000805087825 */ /* 0x000fcc00078e020e */
[----:B------:R-:W2:Y:S02]  /*0930*/  LDG.E.64 R8, desc[UR4][R8.64] ;  /* 0x0000000408087981 */ /* 0x000ea4000c1e1b00 */
[----:B--2---:R-:W-:-:S04]  /*0940*/  ISETP.NE.U32.AND P0, PT, R8, R0, PT ;  /* 0x000000000800720c */ /* 0x004fc80003f05070 */
[----:B------:R-:W-:-:S13]  /*0950*/  ISETP.NE.AND.EX P0, PT, R9, R2, PT, P0 ;  /* 0x000000020900720c */ /* 0x000fda0003f05300 */
[----:B------:R-:W-:Y:S05]  /*0960*/  @P0 BRA `(.L_x_8) ;  /* 0x00000000001c0947 */ /* 0x000fea0003800000 */
[----:B------:R-:W-:-:S04]  /*0970*/  VIADD R5, R4, 0x2 ;  /* 0x0000000204057836 */ /* 0x000fc80000000000 */
[----:B------:R-:W-:-:S06]  /*0980*/  IMAD.WIDE R8, R5, 0x8, R14 ;  /* 0x0000000805087825 */ /* 0x000fcc00078e020e */
[----:B------:R-:W2:Y:S02]  /*0990*/  LDG.E.64 R8, desc[UR4][R8.64] ;  /* 0x0000000408087981 */ /* 0x000ea4000c1e1b00 */
[----:B--2---:R-:W-:Y:S02]  /*09a0*/  ISETP.NE.U32.AND P0, PT, R8, R0, PT ;  /* 0x000000000800720c */ /* 0x004fe40003f05070 */
[----:B------:R-:W-:Y:S02]  /*09b0*/  VIADDMNMX R0, R4, 0x1, R3, !PT ;  /* 0x0000000104007846 */ /* 0x000fe40007800103 */
[----:B------:R-:W-:-:S13]  /*09c0*/  ISETP.NE.AND.EX P0, PT, R9, R2, PT, P0 ;  /* 0x000000020900720c */ /* 0x000fda0003f05300 */
[----:B------:R-:W-:-:S07]  /*09d0*/  @!P0 IMAD.MOV.U32 R5, RZ, RZ, R0 ;  /* 0x000000ffff058224 */ /* 0x000fce00078e0000 */
.L_x_8:
[----:B------:R-:W-:Y:S05]  /*09e0*/  BSYNC.RECONVERGENT B1 ;  /* 0x0000000000017941 */ /* 0x000fea0003800200 */
.L_x_7:
[----:B------:R-:W-:-:S13]  /*09f0*/  ISETP.NE.AND P0, PT, R5, R3, PT ;  /* 0x000000030500720c */ /* 0x000fda0003f05270 */
[----:B------:R-:W-:Y:S05]  /*0a00*/  @!P0 EXIT ;  /* 0x000000000000894d */ /* 0x000fea0003800000 */
[----:B------:R-:W-:-:S05]  /*0a10*/  IMAD.WIDE R2, R5, 0x8, R14 ;  /* 0x0000000805027825 */ /* 0x000fca00078e020e */
[----:B------:R-:W2:Y:S02]  /*0a20*/  LDG.E R0, desc[UR4][R2.64] ;  /* 0x0000000402007981 */ /* 0x000ea4000c1e1900 */
[----:B--2---:R-:W-:-:S04]  /*0a30*/  IMAD.SHL.U32 R5, R0, 0x2, RZ ;  /* 0x0000000200057824 */ /* 0x004fc800078e00ff */
[----:B------:R-:W-:-:S05]  /*0a40*/  IMAD.WIDE R6, R5, 0x8, R6 ;  /* 0x0000000805067825 */ /* 0x000fca00078e0206 */
[----:B------:R-:W2:Y:S04]  /*0a50*/  LDG.E.64 R14, desc[UR4][R6.64+0x8] ;  /* 0x00000804060e7981 */ /* 0x000ea8000c1e1b00 */
[----:B------:R-:W3:Y:S01]  /*0a60*/  LDG.E.64 R8, desc[UR4][R6.64] ;  /* 0x0000000406087981 */ /* 0x000ee2000c1e1b00 */
[----:B------:R-:W-:Y:S01]  /*0a70*/  BSSY.RECONVERGENT B1, `(.L_x_9) ;  /* 0x0000014000017945 */ /* 0x000fe20003800200 */
[----:B--2---:R-:W-:Y:S02]  /*0a80*/  DADD R12, -R12, R14 ;  /* 0x000000000c0c7229 */ /* 0x004fe4000000010e */
[----:B---3--:R-:W-:-:S06]  /*0a90*/  DADD R10, -R10, R8 ;  /* 0x000000000a0a7229 */ /* 0x008fcc0000000108 */
[----:B------:R-:W-:-:S08]  /*0aa0*/  DMUL R8, R12, R12 ;  /* 0x0000000c0c087228 */ /* 0x000fd00000000000 */
[----:B------:R-:W-:-:S06]  /*0ab0*/  DFMA R16, R10, R10, R8 ;  /* 0x0000000a0a10722b */ /* 0x000fcc0000000008 */
[----:B------:R-:W0:Y:S04]  /*0ac0*/  MUFU.RCP64H R9, R17 ;  /* 0x0000001100097308 */ /* 0x000e280000001800 */
[----:B------:R-:W-:-:S05]  /*0ad0*/  VIADD R8, R17, 0x300402 ;  /* 0x0030040211087836 */ /* 0x000fca0000000000 */
[----:B------:R-:W-:Y:S01]  /*0ae0*/  FSETP.GEU.AND P0, PT, |R8|, 5.8789094863358348022e-39, PT ;  /* 0x004004020800780b */ /* 0x000fe20003f0e200 */
[----:B0-----:R-:W-:-:S08]  /*0af0*/  DFMA R2, -R16, R8, 1 ;  /* 0x3ff000001002742b */ /* 0x001fd00000000108 */
[----:B------:R-:W-:-:S08]  /*0b00*/  DFMA R2, R2, R2, R2 ;  /* 0x000000020202722b */ /* 0x000fd00000000002 */
[----:B------:R-:W-:-:S08]  /*0b10*/  DFMA R2, R8, R2, R8 ;  /* 0x000000020802722b */ /* 0x000fd00000000008 */
[----:B------:R-:W-:-:S08]  /*0b20*/  DFMA R14, -R16, R2, 1 ;  /* 0x3ff00000100e742b */ /* 0x000fd00000000102 */
[----:B------:R-:W-:Y:S01]  /*0b30*/  DFMA R14, R2, R14, R2 ;  /* 0x0000000e020e722b */ /* 0x000fe20000000002 */
[----:B------:R-:W-:Y:S10]  /*0b40*/  @P0 BRA `(.L_x_10) ;  /* 0x0000000000180947 */ /* 0x000ff40003800000 */
[----:B------:R-:W-:Y:S01]  /*0b50*/  LOP3.LUT R2, R17, 0x7fffffff, RZ, 0xc0, !PT ;  /* 0x7fffffff11027812 */ /* 0x000fe200078ec0ff */
[----:B------:R-:W-:Y:S01]  /*0b60*/  IMAD.MOV.U32 R14, RZ, RZ, R16 ;  /* 0x000000ffff0e7224 */ /* 0x000fe200078e0010 */
[----:B------:R-:W-:Y:S01]  /*0b70*/  MOV R6, 0xbb0 ;  /* 0x00000bb000067802 */ /* 0x000fe20000000f00 */
[----:B------:R-:W-:Y:S02]  /*0b80*/  IMAD.MOV.U32 R15, RZ, RZ, R17 ;  /* 0x000000ffff0f7224 */ /* 0x000fe400078e0011 */
[----:B------:R-:W-:-:S07]  /*0b90*/  VIADD R18, R2, 0xfff00000 ;  /* 0xfff0000002127836 */ /* 0x000fce0000000000 */
[----:B------:R-:W-:Y:S05]  /*0ba0*/  CALL.REL.NOINC `($__internal_0_$__cuda_sm20_dblrcp_rn_slowpath_v3) ;  /* 0x00000074004c7944 */ /* 0x000fea0003c00000 */
.L_x_10:
[----:B------:R-:W-:Y:S05]  /*0bb0*/  BSYNC.RECONVERGENT B1 ;  /* 0x0000000000017941 */ /* 0x000fea0003800200 */
.L_x_9:
[----:B------:R-:W0:Y:S01]  /*0bc0*/  LDCU.64 UR6, c[0x0][0x3a0] ;  /* 0x00007400ff0677ac */ /* 0x000e220008000a00 */
[--C-:B------:R-:W-:Y:S01]  /*0bd0*/  SHF.R.S64 R2, RZ, 0x1d, R0.reuse ;  /* 0x0000001dff027819 */ /* 0x100fe20000001000 */
[----:B------:R-:W2:Y:S01]  /*0be0*/  LDG.E.64 R24, desc[UR4][R54.64] ;  /* 0x0000000436187981 */ /* 0x000ea2000c1e1b00 */
[----:B------:R-:W-:Y:S02]  /*0bf0*/  SHF.R.S32.HI R0, RZ, 0x1d, R0 ;  /* 0x0000001dff007819 */ /* 0x000fe40000011400 */
[----:B0-----:R-:W-:-:S04]  /*0c00*/  IADD3 R18, P0, PT, R2, UR6, RZ ;  /* 0x0000000602127c10 */ /* 0x001fc8000ff1e0ff */
[----:B------:R-:W-:-:S05]  /*0c10*/  IADD3.X R19, PT, PT, R0, UR7, RZ, P0, !PT ;  /* 0x0000000700137c10 */ /* 0x000fca00087fe4ff */
[----:B------:R-:W2:Y:S01]  /*0c20*/  LDG.E.64 R6, desc[UR4][R18.64] ;  /* 0x0000000412067981 */ /* 0x000ea2000c1e1b00 */
[----:B------:R-:W0:Y:S03]  /*0c30*/  LDC.64 R22, c[0x0][0x380] ;  /* 0x0000e000ff167b82 */ /* 0x000e260000000a00 */
[----:B0-----:R-:W5:Y:S01]  /*0c40*/  LDG.E.64 R22, desc[UR4][R22.64+0x10] ;  /* 0x0000100416167981 */ /* 0x001f62000c1e1b00 */
[-C--:B------:R-:W-:Y:S02]  /*0c50*/  DMUL R12, R12, R14.reuse ;  /* 0x0000000e0c0c7228 */ /* 0x080fe40000000000 */
[----:B------:R-:W-:Y:S01]  /*0c60*/  DMUL R10, R10, R14 ;  /* 0x0000000e0a0a7228 */ /* 0x000fe20000000000 */
[----:B------:R-:W-:Y:S01]  /*0c70*/  IMAD.MOV.U32 R14, RZ, RZ, 0x1 ;  /* 0x00000001ff0e7424 */ /* 0x000fe200078e00ff */
[----:B------:R-:W-:Y:S01]  /*0c80*/  UMOV UR6, 0xe48e0530 ;  /* 0xe48e053000067882 */ /* 0x000fe20000000000 */
[----:B------:R-:W-:Y:S01]  /*0c90*/  UMOV UR7, 0x2b2bff2e ;  /* 0x2b2bff2e00077882 */ /* 0x000fe20000000000 */
[----:B------:R-:W-:Y:S01]  /*0ca0*/  BSSY.RECONVERGENT B2, `(.L_x_11) ;  /* 0x0000029000027945 */ /* 0x000fe20003800200 */
[----:B--2---:R-:W-:-:S08]  /*0cb0*/  DADD R6, R6, -R24 ;  /* 0x0000000006067229 */ /* 0x004fd00000000818 */
[-C--:B------:R-:W-:Y:S02]  /*0cc0*/  DMUL R8, R12, R6.reuse ;  /* 0x000000060c087228 */ /* 0x080fe40000000000 */
[----:B------:R-:W-:-:S06]  /*0cd0*/  DMUL R16, R10, R6 ;  /* 0x000000060a107228 */ /* 0x000fcc0000000000 */
[----:B------:R-:W-:-:S08]  /*0ce0*/  DMUL R20, R38, R8 ;  /* 0x0000000826147228 */ /* 0x000fd00000000000 */
[----:B------:R-:W-:-:S06]  /*0cf0*/  DFMA R20, R44, R16, R20 ;  /* 0x000000102c14722b */ /* 0x000fcc0000000014 */
[----:B------:R-:W0:Y:S02]  /*0d00*/  MUFU.RCP64H R15, R21 ;  /* 0x00000015000f7308 */ /* 0x000e240000001800 */
[----:B0-----:R-:W-:-:S08]  /*0d10*/  DFMA R18, -R20, R14, 1 ;  /* 0x3ff000001412742b */ /* 0x001fd0000000010e */
[----:B------:R-:W-:-:S08]  /*0d20*/  DFMA R18, R18, R18, R18 ;  /* 0x000000121212722b */ /* 0x000fd00000000012 */
[----:B------:R-:W-:Y:S02]  /*0d30*/  DFMA R18, R14, R18, R14 ;  /* 0x000000120e12722b */ /* 0x000fe4000000000e */
[----:B------:R-:W-:-:S06]  /*0d40*/  DSETP.GE.AND P0, PT, R6, RZ, PT ;  /* 0x000000ff0600722a */ /* 0x000fcc0003f06000 */
[----:B------:R-:W-:Y:S01]  /*0d50*/  DFMA R14, -R20, R18, 1 ;  /* 0x3ff00000140e742b */ /* 0x000fe20000000112 */
[----:B------:R-:W-:Y:S02]  /*0d60*/  FSEL R27, R7, RZ, !P0 ;  /* 0x000000ff071b7208 */ /* 0x000fe40004000000 */
[----:B------:R-:W-:-:S05]  /*0d70*/  FSEL R26, R6, RZ, !P0 ;  /* 0x000000ff061a7208 */ /* 0x000fca0004000000 */
[----:B------:R-:W-:-:S08]  /*0d80*/  DFMA R14, R18, R14, R18 ;  /* 0x0000000e120e722b */ /* 0x000fd00000000012 */
[----:B------:R-:W-:-:S08]  /*0d90*/  DMUL R72, R14, R26 ;  /* 0x0000001a0e487228 */ /* 0x000fd00000000000 */
[----:B------:R-:W-:-:S08]  /*0da0*/  DFMA R18, -R20, R72, R26 ;  /* 0x000000481412722b */ /* 0x000fd0000000011a */
[----:B------:R-:W-:Y:S02]  /*0db0*/  DFMA R72, R14, R18, R72 ;  /* 0x000000120e48722b */ /* 0x000fe40000000048 */
[----:B------:R-:W-:Y:S01]  /*0dc0*/  DSETP.MAX.AND P3, P4, RZ, R6, PT ;  /* 0x00000006ff00722a */ /* 0x000fe20003c6f000 */
[----:B------:R-:W-:-:S07]  /*0dd0*/  FSETP.GEU.AND P2, PT, |R27|, 6.5827683646048100446e-37, PT ;  /* 0x036000001b00780b */ /* 0x000fce0003f4e200 */
[----:B------:R-:W-:Y:S01]  /*0de0*/  FFMA R3, RZ, R21, R73 ;  /* 0x00000015ff037223 */ /* 0x000fe20000000049 */
[----:B------:R-:W-:-:S04]  /*0df0*/  DMUL R18, R36, R8 ;  /* 0x0000000824127228 */ /* 0x000fc80000000000 */
[----:B------:R-:W-:Y:S01]  /*0e00*/  FSETP.GT.AND P0, PT, |R3|, 1.469367938527859385e-39, PT ;  /* 0x001000000300780b */ /* 0x000fe20003f04200 */
[----:B------:R-:W-:Y:S01]  /*0e10*/  DMUL R8, R34, R8 ;  /* 0x0000000822087228 */ /* 0x000fe20000000000 */
[----:B------:R-:W-:Y:S02]  /*0e20*/  IMAD.MOV.U32 R3, RZ, RZ, RZ ;  /* 0x000000ffff037224 */ /* 0x000fe400078e00ff */
[----:B------:R-:W-:Y:S02]  /*0e30*/  IMAD.MOV.U32 R15, RZ, RZ, R6 ;  /* 0x000000ffff0f7224 */ /* 0x000fe400078e0006 */
[----:B------:R-:W-:Y:S01]  /*0e40*/  IMAD.MOV.U32 R14, RZ, RZ, RZ ;  /* 0x000000ffff0e7224 */ /* 0x000fe200078e00ff */
[----:B------:R-:W-:Y:S01]  /*0e50*/  FSEL R3, R3, R7, P3 ;  /* 0x0000000703037208 */ /* 0x000fe20001800000 */
[----:B------:R-:W-:Y:S01]  /*0e60*/  DSETP.GEU.AND P1, PT, R20, -UR6, PT ;  /* 0x8000000614007e2a */ /* 0x000fe2000bf2e000 */
[----:B------:R-:W-:Y:S01]  /*0e70*/  @P4 LOP3.LUT R3, R7, 0x80000, RZ, 0xfc, !PT ;  /* 0x0008000007034812 */ /* 0x000fe200078efcff */
[-C--:B------:R-:W-:Y:S01]  /*0e80*/  DFMA R18, R42, R16.reuse, R18 ;  /* 0x000000102a12722b */ /* 0x080fe20000000012 */
[----:B------:R-:W-:Y:S01]  /*0e90*/  SEL R14, R14, R15, P3 ;  /* 0x0000000f0e0e7207 */ /* 0x000fe20001800000 */
[----:B------:R-:W-:Y:S01]  /*0ea0*/  DFMA R16, R40, R16, R8 ;  /* 0x000000102810722b */ /* 0x000fe20000000008 */
[----:B------:R-:W-:Y:S01]  /*0eb0*/  MOV R15, R3 ;  /* 0x00000003000f7202 */ /* 0x000fe20000000f00 */
[----:B------:R-:W-:Y:S09]  /*0ec0*/  @P0 BRA P2, `(.L_x_12) ;  /* 0x0000000000180947 */ /* 0x000ff20001000000 */
[----:B------:R-:W-:Y:S01]  /*0ed0*/  IMAD.MOV.U32 R58, RZ, RZ, R26 ;  /* 0x000000ffff3a7224 */ /* 0x000fe200078e001a */
[----:B------:R-:W-:Y:S01]  /*0ee0*/  MOV R6, 0xf30 ;  /* 0x00000f3000067802 */ /* 0x000fe20000000f00 */
[----:B------:R-:W-:Y:S02]  /*0ef0*/  IMAD.MOV.U32 R59, RZ, RZ, R27 ;  /* 0x000000ffff3b7224 */ /* 0x000fe400078e001b */
[----:B------:R-:W-:Y:S02]  /*0f00*/  IMAD.MOV.U32 R60, RZ, RZ, R20 ;  /* 0x000000ffff3c7224 */ /* 0x000fe400078e0014 */
[----:B------:R-:W-:-:S07]  /*0f10*/  IMAD.MOV.U32 R63, RZ, RZ, R21 ;  /* 0x000000ffff3f7224 */ /* 0x000fce00078e0015 */
[----:B-----5:R-:W-:Y:S05]  /*0f20*/  CALL.REL.NOINC `($__internal_1_$__cuda_sm20_div_rn_f64_full) ;  /* 0x0000007400107944 */ /* 0x020fea0003c00000 */
.L_x_12:
[----:B------:R-:W-:Y:S05]  /*0f30*/  BSYNC.RECONVERGENT B2 ;  /* 0x0000000000027941 */ /* 0x000fea0003800200 */
.L_x_11:
[----:B------:R-:W0:Y:S01]  /*0f40*/  MUFU.RCP64H R7, R21 ;  /* 0x0000001500077308 */ /* 0x000e220000001800 */
[----:B------:R-:W-:Y:S01]  /*0f50*/  IMAD.MOV.U32 R6, RZ, RZ, 0x1 ;  /* 0x00000001ff067424 */ /* 0x000fe200078e00ff */
[----:B------:R-:W-:Y:S01]  /*0f60*/  FSETP.GEU.AND P3, PT, |R15|, 6.5827683646048100446e-37, PT ;  /* 0x036000000f00780b */ /* 0x000fe20003f6e200 */
[----:B------:R-:W-:Y:S01]  /*0f70*/  UMOV UR6, 0xe48e0530 ;  /* 0xe48e053000067882 */ /* 0x000fe20000000000 */
[----:B------:R-:W-:Y:S01]  /*0f80*/  UMOV UR7, 0x2b2bff2e ;  /* 0x2b2bff2e00077882 */ /* 0x000fe20000000000 */
[----:B------:R-:W-:Y:S01]  /*0f90*/  BSSY.RECONVERGENT B2, `(.L_x_13) ;  /* 0x0000017000027945 */ /* 0x000fe20003800200 */
[C---:B------:R-:W-:Y:S02]  /*0fa0*/  DSETP.GT.AND P0, PT, R20.reuse, UR6, PT ;  /* 0x0000000614007e2a */ /* 0x040fe4000bf04000 */
[----:B0-----:R-:W-:-:S08]  /*0fb0*/  DFMA R8, -R20, R6, 1 ;  /* 0x3ff000001408742b */ /* 0x001fd00000000106 */
[----:B------:R-:W-:-:S08]  /*0fc0*/  DFMA R8, R8, R8, R8 ;  /* 0x000000080808722b */ /* 0x000fd00000000008 */
[----:B------:R-:W-:-:S08]  /*0fd0*/  DFMA R8, R6, R8, R6 ;  /* 0x000000080608722b */ /* 0x000fd00000000006 */
[----:B------:R-:W-:-:S08]  /*0fe0*/  DFMA R6, -R20, R8, 1 ;  /* 0x3ff000001406742b */ /* 0x000fd00000000108 */
[----:B------:R-:W-:-:S08]  /*0ff0*/  DFMA R28, R8, R6, R8 ;  /* 0x00000006081c722b */ /* 0x000fd00000000008 */
[----:B------:R-:W-:-:S08]  /*1000*/  DMUL R6, R14, R28 ;  /* 0x0000001c0e067228 */ /* 0x000fd00000000000 */
[----:B------:R-:W-:-:S08]  /*1010*/  DFMA R8, -R20, R6, R14 ;  /* 0x000000061408722b */ /* 0x000fd0000000010e */
[----:B------:R-:W-:Y:S01]  /*1020*/  DFMA R6, R28, R8, R6 ;  /* 0x000000081c06722b */ /* 0x000fe20000000006 */
[----:B------:R-:W-:-:S09]  /*1030*/  FSEL R8, R73, 1.875, !P1 ;  /* 0x3ff0000049087808 */ /* 0x000fd20004800000 */
[----:B------:R-:W-:-:S05]  /*1040*/  FFMA R3, RZ, R21, R7 ;  /* 0x00000015ff037223 */ /* 0x000fca0000000007 */
[----:B------:R-:W-:Y:S02]  /*1050*/  FSETP.GT.AND P2, PT, |R3|, 1.469367938527859385e-39, PT ;  /* 0x001000000300780b */ /* 0x000fe40003f44200 */
[----:B------:R-:W-:-:S11]  /*1060*/  FSEL R3, R72, RZ, !P1 ;  /* 0x000000ff48037208 */ /* 0x000fd60004800000 */
[----:B------:R-:W-:Y:S05]  /*1070*/  @P2 BRA P3, `(.L_x_14) ;  /* 0x0000000000202947 */ /* 0x000fea0001800000 */
[----:B------:R-:W-:Y:S01]  /*1080*/  IMAD.MOV.U32 R58, RZ, RZ, R14 ;  /* 0x000000ffff3a7224 */ /* 0x000fe200078e000e */
[----:B------:R-:W-:Y:S01]  /*1090*/  MOV R6, 0x10e0 ;  /* 0x000010e000067802 */ /* 0x000fe20000000f00 */
[----:B------:R-:W-:Y:S02]  /*10a0*/  IMAD.MOV.U32 R59, RZ, RZ, R15 ;  /* 0x000000ffff3b7224 */ /* 0x000fe400078e000f */
[----:B------:R-:W-:Y:S02]  /*10b0*/  IMAD.MOV.U32 R60, RZ, RZ, R20 ;  /* 0x000000ffff3c7224 */ /* 0x000fe400078e0014 */
[----:B------:R-:W-:-:S07]  /*10c0*/  IMAD.MOV.U32 R63, RZ, RZ, R21 ;  /* 0x000000ffff3f7224 */ /* 0x000fce00078e0015 */
[----:B-----5:R-:W-:Y:S05]  /*10d0*/  CALL.REL.NOINC `($__internal_1_$__cuda_sm20_div_rn_f64_full) ;  /* 0x0000007000a47944 */ /* 0x020fea0003c00000 */
[----:B------:R-:W-:Y:S02]  /*10e0*/  IMAD.MOV.U32 R6, RZ, RZ, R72 ;  /* 0x000000ffff067224 */ /* 0x000fe400078e0048 */
[----:B------:R-:W-:-:S07]  /*10f0*/  IMAD.MOV.U32 R7, RZ, RZ, R73 ;  /* 0x000000ffff077224 */ /* 0x000fce00078e0049 */
.L_x_14:
[----:B------:R-:W-:Y:S05]  /*1100*/  BSYNC.RECONVERGENT B2 ;  /* 0x0000000000027941 */ /* 0x000fea0003800200 */
.L_x_13:
[----:B------:R-:W0:Y:S01]  /*1110*/  MUFU.RCP64H R29, R19 ;  /* 0x00000013001d7308 */ /* 0x000e220000001800 */
[----:B------:R-:W-:Y:S01]  /*1120*/  IMAD.MOV.U32 R28, RZ, RZ, 0x1 ;  /* 0x00000001ff1c7424 */ /* 0x000fe200078e00ff */
[----:B------:R-:W-:Y:S01]  /*1130*/  FSETP.GEU.AND P2, PT, |R27|, 6.5827683646048100446e-37, PT ;  /* 0x036000001b00780b */ /* 0x000fe20003f4e200 */
[----:B------:R-:W-:Y:S01]  /*1140*/  UMOV UR6, 0xe48e0530 ;  /* 0xe48e053000067882 */ /* 0x000fe20000000000 */
[----:B------:R-:W-:Y:S01]  /*1150*/  UMOV UR7, 0x2b2bff2e ;  /* 0x2b2bff2e00077882 */ /* 0x000fe20000000000 */
[----:B------:R-:W-:Y:S01]  /*1160*/  IMAD.MOV.U32 R5, RZ, RZ, 0x80000 ;  /* 0x00080000ff057424 */ /* 0x000fe200078e00ff */
[C---:B------:R-:W-:Y:S01]  /*1170*/  DSETP.GEU.AND P1, PT, R18.reuse, -UR6, PT ;  /* 0x8000000612007e2a */ /* 0x040fe2000bf2e000 */
[----:B------:R-:W-:Y:S01]  /*1180*/  BSSY.RECONVERGENT B2, `(.L_x_15) ;  /* 0x000001c000027945 */ /* 0x000fe20003800200 */
[----:B0-----:R-:W-:-:S08]  /*1190*/  DFMA R30, -R18, R28, 1 ;  /* 0x3ff00000121e742b */ /* 0x001fd0000000011c */
[----:B------:R-:W-:-:S08]  /*11a0*/  DFMA R30, R30, R30, R30 ;  /* 0x0000001e1e1e722b */ /* 0x000fd0000000001e */
[----:B------:R-:W-:-:S08]  /*11b0*/  DFMA R30, R28, R30, R28 ;  /* 0x0000001e1c1e722b */ /* 0x000fd0000000001c */
[----:B------:R-:W-:-:S08]  /*11c0*/  DFMA R28, -R18, R30, 1 ;  /* 0x3ff00000121c742b */ /* 0x000fd0000000011e */
[----:B------:R-:W-:Y:S01]  /*11d0*/  DFMA R28, R30, R28, R30 ;  /* 0x0000001c1e1c722b */ /* 0x000fe2000000001e */
[----:B------:R-:W-:Y:S01]  /*11e0*/  MOV R30, R26 ;  /* 0x0000001a001e7202 */ /* 0x000fe20000000f00 */
[----:B------:R-:W-:-:S06]  /*11f0*/  IMAD.MOV.U32 R31, RZ, RZ, R27 ;  /* 0x000000ffff1f7224 */ /* 0x000fcc00078e001b */
[----:B------:R-:W-:-:S08]  /*1200*/  DMUL R72, R28, R30 ;  /* 0x0000001e1c487228 */ /* 0x000fd00000000000 */
[----:B------:R-:W-:-:S08]  /*1210*/  DFMA R30, -R18, R72, R30 ;  /* 0x00000048121e722b */ /* 0x000fd0000000011e */
[----:B------:R-:W-:Y:S01]  /*1220*/  DFMA R72, R28, R30, R72 ;  /* 0x0000001e1c48722b */ /* 0x000fe20000000048 */
[----:B------:R-:W-:Y:S02]  /*1230*/  FSEL R30, R6, R3, P0 ;  /* 0x00000003061e7208 */ /* 0x000fe40000000000 */
[----:B------:R-:W-:-:S07]  /*1240*/  FSEL R31, R7, R8, P0 ;  /* 0x00000008071f7208 */ /* 0x000fce0000000000 */
[----:B------:R-:W-:Y:S01]  /*1250*/  FFMA R3, RZ, R19, R73 ;  /* 0x00000013ff037223 */ /* 0x000fe20000000049 */
[----:B------:R-:W-:-:S04]  /*1260*/  DSETP.MIN.AND P3, P4, R30, 1000, PT ;  /* 0x408f40001e00742a */ /* 0x000fc80003c60000 */
[----:B------:R-:W-:Y:S01]  /*1270*/  FSETP.GT.AND P0, PT, |R3|, 1.469367938527859385e-39, PT ;  /* 0x001000000300780b */ /* 0x000fe20003f04200 */
[----:B------:R-:W-:-:S05]  /*1280*/  IMAD.MOV.U32 R3, RZ, RZ, R31 ;  /* 0x000000ffff037224 */ /* 0x000fca00078e001f */
[----:B------:R-:W-:Y:S01]  /*1290*/  FSEL R29, R3, 4.4765625, P3 ;  /* 0x408f4000031d7808 */ /* 0x000fe20001800000 */
[----:B------:R-:W-:-:S03]  /*12a0*/  IMAD.MOV.U32 R3, RZ, RZ, R30 ;  /* 0x000000ffff037224 */ /* 0x000fc600078e001e */
[----:B------:R-:W-:Y:S02]  /*12b0*/  @P4 LOP3.LUT R29, R5, 0x408f4000, RZ, 0xfc, !PT ;  /* 0x408f4000051d4812 */ /* 0x000fe400078efcff */
[----:B------:R-:W-:Y:S01]  /*12c0*/  SEL R28, R3, RZ, P3 ;  /* 0x000000ff031c7207 */ /* 0x000fe20001800000 */
[----:B------:R-:W-:Y:S06]  /*12d0*/  @P0 BRA P2, `(.L_x_16) ;  /* 0x0000000000180947 */ /* 0x000fec0001000000 */
[----:B------:R-:W-:Y:S01]  /*12e0*/  IMAD.MOV.U32 R58, RZ, RZ, R26 ;  /* 0x000000ffff3a7224 */ /* 0x000fe200078e001a */
[----:B------:R-:W-:Y:S01]  /*12f0*/  MOV R6, 0x1340 ;  /* 0x0000134000067802 */ /* 0x000fe20000000f00 */
[----:B------:R-:W-:Y:S02]  /*1300*/  IMAD.MOV.U32 R59, RZ, RZ, R27 ;  /* 0x000000ffff3b7224 */ /* 0x000fe400078e001b */
[----:B------:R-:W-:Y:S02]  /*1310*/  IMAD.MOV.U32 R60, RZ, RZ, R18 ;  /* 0x000000ffff3c7224 */ /* 0x000fe400078e0012 */
[----:B------:R-:W-:-:S07]  /*1320*/  IMAD.MOV.U32 R63, RZ, RZ, R19 ;  /* 0x000000ffff3f7224 */ /* 0x000fce00078e0013 */
[----:B-----5:R-:W-:Y:S05]  /*1330*/  CALL.REL.NOINC `($__internal_1_$__cuda_sm20_div_rn_f64_full) ;  /* 0x00000070000c7944 */ /* 0x020fea0003c00000 */
.L_x_16:
[----:B------:R-:W-:Y:S05]  /*1340*/  BSYNC.RECONVERGENT B2 ;  /* 0x0000000000027941 */ /* 0x000fea0003800200 */
.L_x_15:
        /* <DEDUP_REMOVED lines=15> */
[----:B------:R-:W-:-:S09]  /*1440*/  FSEL R8, R73, R31, !P1 ;  /* 0x0000001f49087208 */ /* 0x000fd20004800000 */
[----:B------:R-:W-:-:S05]  /*1450*/  FFMA R3, RZ, R19, R7 ;  /* 0x00000013ff037223 */ /* 0x000fca0000000007 */
[----:B------:R-:W-:Y:S02]  /*1460*/  FSETP.GT.AND P2, PT, |R3|, 1.469367938527859385e-39, PT ;  /* 0x001000000300780b */ /* 0x000fe40003f44200 */
[----:B------:R-:W-:-:S11]  /*1470*/  FSEL R3, R72, R30, !P1 ;  /* 0x0000001e48037208 */ /* 0x000fd60004800000 */
[----:B------:R-:W-:Y:S05]  /*1480*/  @P2 BRA P3, `(.L_x_18) ;  /* 0x0000000000202947 */ /* 0x000fea0001800000 */
[----:B------:R-:W-:Y:S01]  /*1490*/  IMAD.MOV.U32 R58, RZ, RZ, R14 ;  /* 0x000000ffff3a7224 */ /* 0x000fe200078e000e */
[----:B------:R-:W-:Y:S01]  /*14a0*/  MOV R63, R19 ;  /* 0x00000013003f7202 */ /* 0x000fe20000000f00 */
[----:B------:R-:W-:Y:S01]  /*14b0*/  IMAD.MOV.U32 R59, RZ, RZ, R15 ;  /* 0x000000ffff3b7224 */ /* 0x000fe200078e000f */
[----:B------:R-:W-:Y:S01]  /*14c0*/  MOV R6, 0x14f0 ;  /* 0x000014f000067802 */ /* 0x000fe20000000f00 */
[----:B------:R-:W-:-:S07]  /*14d0*/  IMAD.MOV.U32 R60, RZ, RZ, R18 ;  /* 0x000000ffff3c7224 */ /* 0x000fce00078e0012 */
[----:B-----5:R-:W-:Y:S05]  /*14e0*/  CALL.REL.NOINC `($__internal_1_$__cuda_sm20_div_rn_f64_full) ;  /* 0x0000006c00a07944 */ /* 0x020fea0003c00000 */
[----:B------:R-:W-:Y:S02]  /*14f0*/  IMAD.MOV.U32 R6, RZ, RZ, R72 ;  /* 0x000000ffff067224 */ /* 0x000fe400078e0048 */
[----:B------:R-:W-:-:S07]  /*1500*/  IMAD.MOV.U32 R7, RZ, RZ, R73 ;  /* 0x000000ffff077224 */ /* 0x000fce00078e0049 */
.L_x_18:
[----:B------:R-:W-:Y:S05]  /*1510*/  BSYNC.RECONVERGENT B2 ;  /* 0x0000000000027941 */ /* 0x000fea0003800200 */
.L_x_17:
[----:B------:R-:W0:Y:S01]  /*1520*/  MUFU.RCP64H R31, R17 ;  /* 0x00000011001f7308 */ /* 0x000e220000001800 */
[----:B------:R-:W-:Y:S01]  /*1530*/  IMAD.MOV.U32 R30, RZ, RZ, 0x1 ;  /* 0x00000001ff1e7424 */ /* 0x000fe200078e00ff */
[----:B------:R-:W-:Y:S01]  /*1540*/  FSETP.GEU.AND P2, PT, |R27|, 6.5827683646048100446e-37, PT ;  /* 0x036000001b00780b */ /* 0x000fe20003f4e200 */
[----:B------:R-:W-:Y:S01]  /*1550*/  UMOV UR6, 0xe48e0530 ;  /* 0xe48e053000067882 */ /* 0x000fe20000000000 */
[----:B------:R-:W-:Y:S01]  /*1560*/  UMOV UR7, 0x2b2bff2e ;  /* 0x2b2bff2e00077882 */ /* 0x000fe20000000000 */
[----:B------:R-:W-:Y:S01]  /*1570*/  BSSY.RECONVERGENT B2, `(.L_x_19) ;  /* 0x000001e000027945 */ /* 0x000fe20003800200 */
[C---:B------:R-:W-:Y:S02]  /*1580*/  DSETP.GEU.AND P1, PT, R16.reuse, -UR6, PT ;  /* 0x8000000610007e2a */ /* 0x040fe4000bf2e000 */
[----:B0-----:R-:W-:-:S08]  /*1590*/  DFMA R32, -R16, R30, 1 ;  /* 0x3ff000001020742b */ /* 0x001fd0000000011e */
[----:B------:R-:W-:-:S08]  /*15a0*/  DFMA R32, R32, R32, R32 ;  /* 0x000000202020722b */ /* 0x000fd00000000020 */
[----:B------:R-:W-:-:S08]  /*15b0*/  DFMA R32, R30, R32, R30 ;  /* 0x000000201e20722b */ /* 0x000fd0000000001e */
[----:B------:R-:W-:-:S08]  /*15c0*/  DFMA R30, -R16, R32, 1 ;  /* 0x3ff00000101e742b */ /* 0x000fd00000000120 */
[----:B------:R-:W-:Y:S01]  /*15d0*/  DFMA R30, R32, R30, R32 ;  /* 0x0000001e201e722b */ /* 0x000fe20000000020 */
[----:B------:R-:W-:Y:S02]  /*15e0*/  IMAD.MOV.U32 R32, RZ, RZ, R26 ;  /* 0x000000ffff207224 */ /* 0x000fe400078e001a */
[----:B------:R-:W-:-:S06]  /*15f0*/  IMAD.MOV.U32 R33, RZ, RZ, R27 ;  /* 0x000000ffff217224 */ /* 0x000fcc00078e001b */
[----:B------:R-:W-:-:S08]  /*1600*/  DMUL R72, R30, R32 ;  /* 0x000000201e487228 */ /* 0x000fd00000000000 */
[----:B------:R-:W-:-:S08]  /*1610*/  DFMA R32, -R16, R72, R32 ;  /* 0x000000481020722b */ /* 0x000fd00000000120 */
[----:B------:R-:W-:Y:S01]  /*1620*/  DFMA R72, R30, R32, R72 ;  /* 0x000000201e48722b */ /* 0x000fe20000000048 */
[----:B------:R-:W-:Y:S01]  /*1630*/  FSEL R30, R6, R3, P0 ;  /* 0x00000003061e7208 */ /* 0x000fe20000000000 */
[----:B------:R-:W-:Y:S01]  /*1640*/  IMAD.MOV.U32 R3, RZ, RZ, R28 ;  /* 0x000000ffff037224 */ /* 0x000fe200078e001c */
[----:B------:R-:W-:-:S03]  /*1650*/  FSEL R31, R7, R8, P0 ;  /* 0x00000008071f7208 */ /* 0x000fc60000000000 */
[----:B------:R-:W-:Y:S02]  /*1660*/  IMAD.MOV.U32 R6, RZ, RZ, R30 ;  /* 0x000000ffff067224 */ /* 0x000fe400078e001e */
[----:B------:R-:W-:Y:S02]  /*1670*/  IMAD.MOV.U32 R8, RZ, RZ, R31 ;  /* 0x000000ffff087224 */ /* 0x000fe400078e001f */
[----:B------:R-:W-:Y:S01]  /*1680*/  FFMA R5, RZ, R17, R73 ;  /* 0x00000011ff057223 */ /* 0x000fe20000000049 */
[----:B------:R-:W-:-:S04]  /*1690*/  DSETP.MIN.AND P3, P4, R28, R30, PT ;  /* 0x0000001e1c00722a */ /* 0x000fc80003c60000 */
[----:B------:R-:W-:Y:S02]  /*16a0*/  FSETP.GT.AND P0, PT, |R5|, 1.469367938527859385e-39, PT ;  /* 0x001000000500780b */ /* 0x000fe40003f04200 */
[----:B------:R-:W-:Y:S02]  /*16b0*/  FSEL R29, R29, R8, P3 ;  /* 0x000000081d1d7208 */ /* 0x000fe40001800000 */
[----:B------:R-:W-:-:S06]  /*16c0*/  SEL R28, R3, R6, P3 ;  /* 0x00000006031c7207 */ /* 0x000fcc0001800000 */
[----:B------:R-:W-:-:S03]  /*16d0*/  @P4 LOP3.LUT R29, R8, 0x80000, RZ, 0xfc, !PT ;  /* 0x00080000081d4812 */ /* 0x000fc600078efcff */
[----:B------:R-:W-:Y:S05]  /*16e0*/  @P0 BRA P2, `(.L_x_20) ;  /* 0x0000000000180947 */ /* 0x000fea0001000000 */
[----:B------:R-:W-:Y:S01]  /*16f0*/  IMAD.MOV.U32 R58, RZ, RZ, R26 ;  /* 0x000000ffff3a7224 */ /* 0x000fe200078e001a */
[----:B------:R-:W-:Y:S01]  /*1700*/  MOV R6, 0x1750 ;  /* 0x0000175000067802 */ /* 0x000fe20000000f00 */
[----:B------:R-:W-:Y:S02]  /*1710*/  IMAD.MOV.U32 R59, RZ, RZ, R27 ;  /* 0x000000ffff3b7224 */ /* 0x000fe400078e001b */
[----:B------:R-:W-:Y:S02]  /*1720*/  IMAD.MOV.U32 R60, RZ, RZ, R16 ;  /* 0x000000ffff3c7224 */ /* 0x000fe400078e0010 */
[----:B------:R-:W-:-:S07]  /*1730*/  IMAD.MOV.U32 R63, RZ, RZ, R17 ;  /* 0x000000ffff3f7224 */ /* 0x000fce00078e0011 */
[----:B-----5:R-:W-:Y:S05]  /*1740*/  CALL.REL.NOINC `($__internal_1_$__cuda_sm20_div_rn_f64_full) ;  /* 0x0000006c00087944 */ /* 0x020fea0003c00000 */
.L_x_20:
[----:B------:R-:W-:Y:S05]  /*1750*/  BSYNC.RECONVERGENT B2 ;  /* 0x0000000000027941 */ /* 0x000fea0003800200 */
.L_x_19:
[----:B------:R-:W0:Y:S01]  /*1760*/  MUFU.RCP64H R7, R17 ;  /* 0x0000001100077308 */ /* 0x000e220000001800 */
[----:B------:R-:W-:Y:S01]  /*1770*/  MOV R6, 0x1 ;  /* 0x0000000100067802 */ /* 0x000fe20000000f00 */
[----:B------:R-:W-:Y:S01]  /*1780*/  UMOV UR6, 0xe48e0530 ;  /* 0xe48e053000067882 */ /* 0x000fe20000000000 */
[----:B------:R-:W-:Y:S01]  /*1790*/  FSETP.GEU.AND P3, PT, |R15|, 6.5827683646048100446e-37, PT ;  /* 0x036000000f00780b */ /* 0x000fe20003f6e200 */
        /* <DEDUP_REMOVED lines=24> */
.L_x_22:
[----:B------:R-:W-:Y:S05]  /*1920*/  BSYNC.RECONVERGENT B2 ;  /* 0x0000000000027941 */ /* 0x000fea0003800200 */
.L_x_21:
[----:B------:R-:W-:Y:S01]  /*1930*/  FSEL R6, R6, R3, P0 ;  /* 0x0000000306067208 */ /* 0x000fe20000000000 */
[----:B------:R-:W-:Y:S01]  /*1940*/  IMAD.MOV.U32 R3, RZ, RZ, R29 ;  /* 0x000000ffff037224 */ /* 0x000fe200078e001d */
[----:B------:R-:W-:Y:S01]  /*1950*/  FSEL R7, R7, R8, P0 ;  /* 0x0000000807077208 */ /* 0x000fe20000000000 */
[----:B------:R-:W-:Y:S01]  /*1960*/  IMAD.MOV.U32 R5, RZ, RZ, 0x80000 ;  /* 0x00080000ff057424 */ /* 0x000fe200078e00ff */
[----:B------:R-:W0:Y:S03]  /*1970*/  LDCU.64 UR6, c[0x0][0x3a8] ;  /* 0x00007500ff0677ac */ /* 0x000e260008000a00 */
[----:B------:R-:W-:Y:S01]  /*1980*/  IMAD.MOV.U32 R8, RZ, RZ, R7 ;  /* 0x000000ffff087224 */ /* 0x000fe200078e0007 */
[----:B------:R-:W-:-:S06]  /*1990*/  DSETP.MIN.AND P0, P1, R28, R6, PT ;  /* 0x000000061c00722a */ /* 0x000fcc0003900000 */
[----:B------:R-:W-:Y:S02]  /*19a0*/  FSEL R3, R3, R8, P0 ;  /* 0x0000000803037208 */ /* 0x000fe40000000000 */
[----:B------:R-:W-:-:S06]  /*19b0*/  SEL R6, R28, R6, P0 ;  /* 0x000000061c067207 */ /* 0x000fcc0000000000 */
[----:B------:R-:W-:Y:S02]  /*19c0*/  @P1 LOP3.LUT R3, R8, 0x80000, RZ, 0xfc, !PT ;  /* 0x0008000008031812 */ /* 0x000fe400078efcff */
[----:B------:R-:W1:Y:S03]  /*19d0*/  LDC.64 R8, c[0x0][0x400] ;  /* 0x00010000ff087b82 */ /* 0x000e660000000a00 */
[----:B------:R-:W-:-:S06]  /*19e0*/  IMAD.MOV.U32 R7, RZ, RZ, R3 ;  /* 0x000000ffff077224 */ /* 0x000fcc00078e0003 */
[----:B-----5:R-:W-:-:S08]  /*19f0*/  DMUL R22, R22, R6 ;  /* 0x0000000616167228 */ /* 0x020fd00000000000 */
[----:B------:R-:W-:Y:S02]  /*1a00*/  DSETP.MIN.AND P0, P1, R22, 1, PT ;  /* 0x3ff000001600742a */ /* 0x000fe40003900000 */
[----:B------:R-:W-:-:S04]  /*1a10*/  IMAD.MOV.U32 R3, RZ, RZ, R23 ;  /* 0x000000ffff037224 */ /* 0x000fc800078e0017 */
[----:B------:R-:W-:Y:S01]  /*1a20*/  SEL R6, R22, RZ, P0 ;  /* 0x000000ff16067207 */ /* 0x000fe20000000000 */
[----:B-1----:R-:W-:Y:S01]  /*1a30*/  IMAD.WIDE R28, R4, 0x8, R8 ;  /* 0x00000008041c7825 */ /* 0x002fe200078e0208 */
[----:B------:R-:W-:-:S06]  /*1a40*/  FSEL R7, R3, 1.875, P0 ;  /* 0x3ff0000003077808 */ /* 0x000fcc0000000000 */
[----:B------:R-:W-:-:S06]  /*1a50*/  @P1 LOP3.LUT R7, R5, 0x3ff00000, RZ, 0xfc, !PT ;  /* 0x3ff0000005071812 */ /* 0x000fcc00078efcff */
[----:B------:R-:W-:-:S07]  /*1a60*/  DFMA R20, R20, R6, R24 ;  /* 0x000000061414722b */ /* 0x000fce0000000018 */
[----:B------:R-:W-:Y:S04]  /*1a70*/  STG.E.64 desc[UR4][R28.64], R20 ;  /* 0x000000141c007986 */ /* 0x000fe8000c101b04 */
[----:B------:R-:W2:Y:S02]  /*1a80*/  LDG.E.64 R8, desc[UR4][R54.64] ;  /* 0x0000000436087981 */ /* 0x000ea4000c1e1b00 */
[----:B--2---:R-:W-:-:S07]  /*1a90*/  DFMA R8, R18, R6, R8 ;  /* 0x000000061208722b */ /* 0x004fce0000000008 */
[----:B------:R1:W-:Y:S04]  /*1aa0*/  STG.E.64 desc[UR4][R28.64+0x8], R8 ;  /* 0x000008081c007986 */ /* 0x0003e8000c101b04 */
[----:B------:R-:W2:Y:S01]  /*1ab0*/  LDG.E.64 R14, desc[UR4][R54.64] ;  /* 0x00000004360e7981 */ /* 0x000ea2000c1e1b00 */
[----:B0-----:R-:W-:-:S04]  /*1ac0*/  IADD3 R26, P0, PT, R2, UR6, RZ ;  /* 0x00000006021a7c10 */ /* 0x001fc8000ff1e0ff */
[----:B------:R-:W-:Y:S01]  /*1ad0*/  IADD3.X R27, PT, PT, R0, UR7, RZ, P0, !PT ;  /* 0x00000007001b7c10 */ /* 0x000fe200087fe4ff */
[----:B------:R-:W0:Y:S01]  /*1ae0*/  LDC.64 R22, c[0x0][0x380] ;  /* 0x0000e000ff167b82 */ /* 0x000e220000000a00 */
[----:B--2---:R-:W-:-:S07]  /*1af0*/  DFMA R14, R16, R6, R14 ;  /* 0x00000006100e722b */ /* 0x004fce000000000e */
[----:B------:R2:W-:Y:S04]  /*1b00*/  STG.E.64 desc[UR4][R28.64+0x10], R14 ;  /* 0x0000100e1c007986 */ /* 0x0005e8000c101b04 */
[----:B------:R-:W3:Y:S04]  /*1b10*/  LDG.E.64 R6, desc[UR4][R26.64] ;  /* 0x000000041a067981 */ /* 0x000ee8000c1e1b00 */
[----:B------:R-:W3:Y:S04]  /*1b20*/  LDG.E.64 R24, desc[UR4][R52.64] ;  /* 0x0000000434187981 */ /* 0x000ee8000c1e1b00 */
[----:B0-----:R-:W5:Y:S01]  /*1b30*/  LDG.E.64 R22, desc[UR4][R22.64+0x10] ;  /* 0x0000100416167981 */ /* 0x001f62000c1e1b00 */
[----:B------:R-:W-:Y:S01]  /*1b40*/  IMAD.MOV.U32 R18, RZ, RZ, 0x1 ;  /* 0x00000001ff127424 */ /* 0x000fe200078e00ff */
[----:B------:R-:W-:Y:S01]  /*1b50*/  UMOV UR6, 0xe48e0530 ;  /* 0xe48e053000067882 */ /* 0x000fe20000000000 */
[----:B------:R-:W-:Y:S01]  /*1b60*/  UMOV UR7, 0x2b2bff2e ;  /* 0x2b2bff2e00077882 */ /* 0x000fe20000000000 */
[----:B------:R-:W-:Y:S01]  /*1b70*/  BSSY.RECONVERGENT B2, `(.L_x_23) ;  /* 0x0000028000027945 */ /* 0x000fe20003800200 */
[----:B---3--:R-:W-:-:S08]  /*1b80*/  DADD R6, R6, -R24 ;  /* 0x0000000006067229 */ /* 0x008fd00000000818 */
[-C--:B-1----:R-:W-:Y:S02]  /*1b90*/  DMUL R8, R12, R6.reuse ;  /* 0x000000060c087228 */ /* 0x082fe40000000000 */
[----:B------:R-:W-:Y:S01]  /*1ba0*/  DMUL R16, R10, R6 ;  /* 0x000000060a107228 */ /* 0x000fe20000000000 */
[----:B--2---:R-:W-:Y:S01]  /*1bb0*/  MOV R28, R7 ;  /* 0x00000007001c7202 */ /* 0x004fe20000000f00 */
[----:B------:R-:W-:Y:S02]  /*1bc0*/  DSETP.GE.AND P0, PT, R6, RZ, PT ;  /* 0x000000ff0600722a */ /* 0x000fe40003f06000 */
[----:B------:R-:W-:Y:S02]  /*1bd0*/  DSETP.MAX.AND P3, P4, RZ, R6, PT ;  /* 0x00000006ff00722a */ /* 0x000fe40003c6f000 */
[----:B------:R-:W-:Y:S02]  /*1be0*/  DMUL R20, R38, R8 ;  /* 0x0000000826147228 */ /* 0x000fe40000000000 */
[----:B------:R-:W-:-:S02]  /*1bf0*/  FSEL R26, R6, RZ, !P0 ;  /* 0x000000ff061a7208 */ /* 0x000fc40004000000 */
[----:B------:R-:W-:-:S04]  /*1c00*/  FSEL R27, R7, RZ, !P0 ;  /* 0x000000ff071b7208 */ /* 0x000fc80004000000 */
[----:B------:R-:W-:Y:S01]  /*1c10*/  DFMA R20, R44, R16, R20 ;  /* 0x000000102c14722b */ /* 0x000fe20000000014 */
[----:B------:R-:W-:-:S05]  /*1c20*/  FSETP.GEU.AND P2, PT, |R27|, 6.5827683646048100446e-37, PT ;  /* 0x036000001b00780b */ /* 0x000fca0003f4e200 */
[----:B------:R-:W0:Y:S02]  /*1c30*/  MUFU.RCP64H R19, R21 ;  /* 0x0000001500137308 */ /* 0x000e240000001800 */
[C---:B------:R-:W-:Y:S02]  /*1c40*/  DSETP.GEU.AND P1, PT, R20.reuse, -UR6, PT ;  /* 0x8000000614007e2a */ /* 0x040fe4000bf2e000 */
[----:B0-----:R-:W-:-:S08]  /*1c50*/  DFMA R14, -R20, R18, 1 ;  /* 0x3ff00000140e742b */ /* 0x001fd00000000112 */
[----:B------:R-:W-:-:S08]  /*1c60*/  DFMA R14, R14, R14, R14 ;  /* 0x0000000e0e0e722b */ /* 0x000fd0000000000e */
[----:B------:R-:W-:-:S08]  /*1c70*/  DFMA R14, R18, R14, R18 ;  /* 0x0000000e120e722b */ /* 0x000fd00000000012 */
[----:B------:R-:W-:-:S08]  /*1c80*/  DFMA R18, -R20, R14, 1 ;  /* 0x3ff000001412742b */ /* 0x000fd0000000010e */
[----:B------:R-:W-:-:S08]  /*1c90*/  DFMA R18, R14, R18, R14 ;  /* 0x000000120e12722b */ /* 0x000fd0000000000e */
[----:B------:R-:W-:-:S08]  /*1ca0*/  DMUL R72, R18, R26 ;  /* 0x0000001a12487228 */ /* 0x000fd00000000000 */
[----:B------:R-:W-:-:S08]  /*1cb0*/  DFMA R14, -R20, R72, R26 ;  /* 0x00000048140e722b */ /* 0x000fd0000000011a */
[----:B------:R-:W-:Y:S02]  /*1cc0*/  DFMA R72, R18, R14, R72 ;  /* 0x0000000e1248722b */ /* 0x000fe40000000048 */
[-C--:B------:R-:W-:Y:S01]  /*1cd0*/  DMUL R18, R36, R8.reuse ;  /* 0x0000000824127228 */ /* 0x080fe20000000000 */
[----:B------:R-:W-:Y:S01]  /*1ce0*/  IMAD.MOV.U32 R14, RZ, RZ, RZ ;  /* 0x000000ffff0e7224 */ /* 0x000fe200078e00ff */
[----:B------:R-:W-:-:S04]  /*1cf0*/  DMUL R8, R34, R8 ;  /* 0x0000000822087228 */ /* 0x000fc80000000000 */
[----:B------:R-:W-:Y:S02]  /*1d00*/  SEL R14, R14, R6, P3 ;  /* 0x000000060e0e7207 */ /* 0x000fe40001800000 */
[----:B------:R-:W-:Y:S01]  /*1d10*/  FFMA R3, RZ, R21, R73 ;  /* 0x00000015ff037223 */ /* 0x000fe20000000049 */
[-C--:B------:R-:W-:Y:S02]  /*1d20*/  DFMA R18, R42, R16.reuse, R18 ;  /* 0x000000102a12722b */ /* 0x080fe40000000012 */
[----:B------:R-:W-:Y:S02]  /*1d30*/  DFMA R16, R40, R16, R8 ;  /* 0x000000102810722b */ /* 0x000fe40000000008 */
[----:B------:R-:W-:Y:S01]  /*1d40*/  FSETP.GT.AND P0, PT, |R3|, 1.469367938527859385e-39, PT ;  /* 0x001000000300780b */ /* 0x000fe20003f04200 */
[----:B------:R-:W-:-:S05]  /*1d50*/  IMAD.MOV.U32 R3, RZ, RZ, RZ ;  /* 0x000000ffff037224 */ /* 0x000fca00078e00ff */
[----:B------:R-:W-:Y:S02]  /*1d60*/  FSEL R15, R3, R28, P3 ;  /* 0x0000001c030f7208 */ /* 0x000fe40001800000 */
[----:B------:R-:W-:-:S05]  /*1d70*/  @P4 LOP3.LUT R15, R28, 0x80000, RZ, 0xfc, !PT ;  /* 0x000800001c0f4812 */ /* 0x000fca00078efcff */
[----:B------:R-:W-:Y:S05]  /*1d80*/  @P0 BRA P2, `(.L_x_24) ;  /* 0x0000000000180947 */ /* 0x000fea0001000000 */
[----:B------:R-:W-:Y:S01]  /*1d90*/  IMAD.MOV.U32 R58, RZ, RZ, R26 ;  /* 0x000000ffff3a7224 */ /* 0x000fe200078e001a */
[----:B------:R-:W-:Y:S01]  /*1da0*/  MOV R6, 0x1df0 ;  /* 0x00001df000067802 */ /* 0x000fe20000000f00 */
[----:B------:R-:W-:Y:S02]  /*1db0*/  IMAD.MOV.U32 R59, RZ, RZ, R27 ;  /* 0x000000ffff3b7224 */ /* 0x000fe400078e001b */
[----:B------:R-:W-:Y:S02]  /*1dc0*/  IMAD.MOV.U32 R60, RZ, RZ, R20 ;  /* 0x000000ffff3c7224 */ /* 0x000fe400078e0014 */
[----:B------:R-:W-:-:S07]  /*1dd0*/  IMAD.MOV.U32 R63, RZ, RZ, R21 ;  /* 0x000000ffff3f7224 */ /* 0x000fce00078e0015 */
[----:B-----5:R-:W-:Y:S05]  /*1de0*/  CALL.REL.NOINC `($__internal_1_$__cuda_sm20_div_rn_f64_full) ;  /* 0x0000006400607944 */ /* 0x020fea0003c00000 */
.L_x_24:
[----:B------:R-:W-:Y:S05]  /*1df0*/  BSYNC.RECONVERGENT B2 ;  /* 0x0000000000027941 */ /* 0x000fea0003800200 */
.L_x_23:
        /* <DEDUP_REMOVED lines=26> */
[----:B------:R-:W-:Y:S01]  /*1fa0*/  IMAD.MOV.U32 R6, RZ, RZ, R72 ;  /* 0x000000ffff067224 */ /* 0x000fe200078e0048 */
[----:B------:R-:W-:-:S07]  /*1fb0*/  MOV R7, R73 ;  /* 0x0000004900077202 */ /* 0x000fce0000000f00 */
.L_x_26:
[----:B------:R-:W-:Y:S05]  /*1fc0*/  BSYNC.RECONVERGENT B2 ;  /* 0x0000000000027941 */ /* 0x000fea0003800200 */
.L_x_25:
        /* <DEDUP_REMOVED lines=35> */
.L_x_28:
[----:B------:R-:W-:Y:S05]  /*2200*/  BSYNC.RECONVERGENT B2 ;  /* 0x0000000000027941 */ /* 0x000fea0003800200 */
.L_x_27:
        /* <DEDUP_REMOVED lines=28> */
.L_x_30:
[----:B------:R-:W-:Y:S05]  /*23d0*/  BSYNC.RECONVERGENT B2 ;  /* 0x0000000000027941 */ /* 0x000fea0003800200 */
.L_x_29:
        /* <DEDUP_REMOVED lines=30> */
[----:B------:R-:W-:Y:S01]  /*25c0*/  MOV R60, R16 ;  /* 0x00000010003c7202 */ /* 0x000fe20000000f00 */
[----:B------:R-:W-:Y:S01]  /*25d0*/  IMAD.MOV.U32 R59, RZ, RZ, R27 ;  /* 0x000000ffff3b7224 */ /* 0x000fe200078e001b */
[----:B------:R-:W-:Y:S01]  /*25e0*/  MOV R6, 0x2610 ;  /* 0x0000261000067802 */ /* 0x000fe20000000f00 */
[----:B------:R-:W-:-:S07]  /*25f0*/  IMAD.MOV.U32 R63, RZ, RZ, R17 ;  /* 0x000000ffff3f7224 */ /* 0x000fce00078e0011 */
[----:B-----5:R-:W-:Y:S05]  /*2600*/  CALL.REL.NOINC `($__internal_1_$__cuda_sm20_div_rn_f64_full) ;  /* 0x0000005c00587944 */ /* 0x020fea0003c00000 */
.L_x_32:
[----:B------:R-:W-:Y:S05]  /*2610*/  BSYNC.RECONVERGENT B2 ;  /* 0x0000000000027941 */ /* 0x000fea0003800200 */
.L_x_31:
        /* <DEDUP_REMOVED lines=28> */
.L_x_34:
[----:B------:R-:W-:Y:S05]  /*27e0*/  BSYNC.RECONVERGENT B2 ;  /* 0x0000000000027941 */ /* 0x000fea0003800200 */
.L_x_33:
        /* <DEDUP_REMOVED lines=14> */
[----:B------:R-:W-:-:S04]  /*28d0*/  MOV R3, R23 ;  /* 0x0000001700037202 */ /* 0x000fc80000000f00 */
[----:B------:R-:W-:Y:S02]  /*28e0*/  FSEL R7, R3, 1.875, P0 ;  /* 0x3ff0000003077808 */ /* 0x000fe40000000000 */
[----:B------:R-:W-:-:S06]  /*28f0*/  SEL R6, R22, RZ, P0 ;  /* 0x000000ff16067207 */ /* 0x000fcc0000000000 */
[----:B------:R-:W-:-:S06]  /*2900*/  @P1 LOP3.LUT R7, R5, 0x3ff00000, RZ, 0xfc, !PT ;  /* 0x3ff0000005071812 */ /* 0x000fcc00078efcff */
[----:B------:R-:W-:Y:S01]  /*2910*/  DFMA R20, R20, R6, R24 ;  /* 0x000000061414722b */ /* 0x000fe20000000018 */
[----:B-1----:R-:W-:-:S06]  /*2920*/  IMAD.WIDE R24, R4, 0x8, R8 ;  /* 0x0000000804187825 */ /* 0x002fcc00078e0208 */
[----:B------:R-:W-:Y:S04]  /*2930*/  STG.E.64 desc[UR4][R24.64], R20 ;  /* 0x0000001418007986 */ /* 0x000fe8000c101b04 */
[----:B------:R-:W2:Y:S02]  /*2940*/  LDG.E.64 R8, desc[UR4][R52.64] ;  /* 0x0000000434087981 */ /* 0x000ea4000c1e1b00 */
[----:B--2---:R-:W-:-:S07]  /*2950*/  DFMA R18, R18, R6, R8 ;  /* 0x000000061212722b */ /* 0x004fce0000000008 */
[----:B------:R-:W-:Y:S04]  /*2960*/  STG.E.64 desc[UR4][R24.64+0x8], R18 ;  /* 0x0000081218007986 */ /* 0x000fe8000c101b04 */
[----:B------:R-:W2:Y:S01]  /*2970*/  LDG.E.64 R8, desc[UR4][R52.64] ;  /* 0x0000000434087981 */ /* 0x000ea2000c1e1b00 */
[----:B0-----:R-:W-:-:S04]  /*2980*/  IADD3 R22, P0, PT, R2, UR6, RZ ;  /* 0x0000000602167c10 */ /* 0x001fc8000ff1e0ff */
[----:B------:R-:W-:Y:S01]  /*2990*/  IADD3.X R23, PT, PT, R0, UR7, RZ, P0, !PT ;  /* 0x0000000700177c10 */ /* 0x000fe200087fe4ff */
[----:B--2---:R-:W-:-:S07]  /*29a0*/  DFMA R6, R16, R6, R8 ;  /* 0x000000061006722b */ /* 0x004fce0000000008 */
[----:B------:R0:W-:Y:S04]  /*29b0*/  STG.E.64 desc[UR4][R24.64+0x10], R6 ;  /* 0x0000100618007986 */ /* 0x0001e8000c101b04 */
[----:B------:R-:W2:Y:S04]  /*29c0*/  LDG.E.64 R2, desc[UR4][R22.64] ;  /* 0x0000000416027981 */ /* 0x000ea8000c1e1b00 */
[----:B------:R-:W2:Y:S01]  /*29d0*/  LDG.E.64 R14, desc[UR4][R48.64] ;  /* 0x00000004300e7981 */ /* 0x000ea2000c1e1b00 */
[----:B------:R-:W1:Y:S03]  /*29e0*/  LDC.64 R8, c[0x0][0x380] ;  /* 0x0000e000ff087b82 */ /* 0x000e660000000a00 */
[----:B-1----:R-:W5:Y:S01]  /*29f0*/  LDG.E.64 R8, desc[UR4][R8.64+0x10] ;  /* 0x0000100408087981 */ /* 0x002f62000c1e1b00 */
[----:B------:R-:W-:Y:S01]  /*2a00*/  UMOV UR6, 0xe48e0530 ;  /* 0xe48e053000067882 */ /* 0x000fe20000000000 */
[----:B------:R-:W-:Y:S01]  /*2a10*/  UMOV UR7, 0x2b2bff2e ;  /* 0x2b2bff2e00077882 */ /* 0x000fe20000000000 */
[----:B------:R-:W-:Y:S01]  /*2a20*/  BSSY.RECONVERGENT B2, `(.L_x_35) ;  /* 0x000002a000027945 */ /* 0x000fe20003800200 */
[----:B--2---:R-:W-:-:S08]  /*2a30*/  DADD R2, R2, -R14 ;  /* 0x0000000002027229 */ /* 0x004fd0000000080e */
[-C--:B------:R-:W-:Y:S02]  /*2a40*/  DMUL R12, R12, R2.reuse ;  /* 0x000000020c0c7228 */ /* 0x080fe40000000000 */
[----:B------:R-:W-:Y:S01]  /*2a50*/  DMUL R16, R10, R2 ;  /* 0x000000020a107228 */ /* 0x000fe20000000000 */
[----:B------:R-:W-:Y:S01]  /*2a60*/  IMAD.MOV.U32 R10, RZ, RZ, 0x1 ;  /* 0x00000001ff0a7424 */ /* 0x000fe200078e00ff */
[----:B------:R-:W-:Y:S02]  /*2a70*/  DSETP.GE.AND P0, PT, R2, RZ, PT ;  /* 0x000000ff0200722a */ /* 0x000fe40003f06000 */
[----:B------:R-:W-:Y:S02]  /*2a80*/  DSETP.MAX.AND P3, P4, RZ, R2, PT ;  /* 0x00000002ff00722a */ /* 0x000fe40003c6f000 */
[-C--:B------:R-:W-:Y:S02]  /*2a90*/  DMUL R38, R38, R12.reuse ;  /* 0x0000000c26267228 */ /* 0x080fe40000000000 */
[----:B------:R-:W-:-:S02]  /*2aa0*/  DMUL R36, R36, R12 ;  /* 0x0000000c24247228 */ /* 0x000fc40000000000 */
[----:B------:R-:W-:Y:S01]  /*2ab0*/  DMUL R34, R34, R12 ;  /* 0x0000000c22227228 */ /* 0x000fe20000000000 */
[----:B------:R-:W-:-:S03]  /*2ac0*/  IMAD.MOV.U32 R13, RZ, RZ, R2 ;  /* 0x000000ffff0d7224 */ /* 0x000fc600078e0002 */
[-C--:B------:R-:W-:Y:S01]  /*2ad0*/  DFMA R44, R44, R16.reuse, R38 ;  /* 0x000000102c2c722b */ /* 0x080fe20000000026 */
[----:B------:R-:W-:Y:S01]  /*2ae0*/  IMAD.MOV.U32 R12, RZ, RZ, RZ ;  /* 0x000000ffff0c7224 */ /* 0x000fe200078e00ff */
[-C--:B------:R-:W-:Y:S02]  /*2af0*/  DFMA R42, R42, R16.reuse, R36 ;  /* 0x000000102a2a722b */ /* 0x080fe40000000024 */
[----:B------:R-:W-:Y:S02]  /*2b00*/  DFMA R40, R40, R16, R34 ;  /* 0x000000102828722b */ /* 0x000fe40000000022 */
[----:B------:R-:W0:Y:S01]  /*2b10*/  MUFU.RCP64H R11, R45 ;  /* 0x0000002d000b7308 */ /* 0x000e220000001800 */
[----:B------:R-:W-:Y:S01]  /*2b20*/  SEL R12, R12, R13, P3 ;  /* 0x0000000d0c0c7207 */ /* 0x000fe20001800000 */
[C---:B------:R-:W-:Y:S02]  /*2b30*/  DSETP.GEU.AND P1, PT, R44.reuse, -UR6, PT ;  /* 0x800000062c007e2a */ /* 0x040fe4000bf2e000 */
[----:B0-----:R-:W-:-:S08]  /*2b40*/  DFMA R6, -R44, R10, 1 ;  /* 0x3ff000002c06742b */ /* 0x001fd0000000010a */
[----:B------:R-:W-:-:S08]  /*2b50*/  DFMA R6, R6, R6, R6 ;  /* 0x000000060606722b */ /* 0x000fd00000000006 */
[----:B------:R-:W-:-:S08]  /*2b60*/  DFMA R6, R10, R6, R10 ;  /* 0x000000060a06722b */ /* 0x000fd0000000000a */
[----:B------:R-:W-:-:S08]  /*2b70*/  DFMA R10, -R44, R6, 1 ;  /* 0x3ff000002c0a742b */ /* 0x000fd00000000106 */
[----:B------:R-:W-:Y:S01]  /*2b80*/  DFMA R6, R6, R10, R6 ;  /* 0x0000000a0606722b */ /* 0x000fe20000000006 */
[----:B------:R-:W-:Y:S02]  /*2b90*/  FSEL R10, R2, RZ, !P0 ;  /* 0x000000ff020a7208 */ /* 0x000fe40004000000 */
[----:B------:R-:W-:-:S04]  /*2ba0*/  FSEL R11, R3, RZ, !P0 ;  /* 0x000000ff030b7208 */ /* 0x000fc80004000000 */
[----:B------:R-:W-:Y:S02]  /*2bb0*/  FSETP.GEU.AND P2, PT, |R11|, 6.5827683646048100446e-37, PT ;  /* 0x036000000b00780b */ /* 0x000fe40003f4e200 */
[----:B------:R-:W-:-:S08]  /*2bc0*/  DMUL R72, R6, R10 ;  /* 0x0000000a06487228 */ /* 0x000fd00000000000 */
[----:B------:R-:W-:-:S08]  /*2bd0*/  DFMA R18, -R44, R72, R10 ;  /* 0x000000482c12722b */ /* 0x000fd0000000010a */
[----:B------:R-:W-:-:S10]  /*2be0*/  DFMA R72, R6, R18, R72 ;  /* 0x000000120648722b */ /* 0x000fd40000000048 */
[----:B------:R-:W-:-:S05]  /*2bf0*/  FFMA R0, RZ, R45, R73 ;  /* 0x0000002dff007223 */ /* 0x000fca0000000049 */
[----:B------:R-:W-:Y:S01]  /*2c00*/  FSETP.GT.AND P0, PT, |R0|, 1.469367938527859385e-39, PT ;  /* 0x001000000000780b */ /* 0x000fe20003f04200 */
[----:B------:R-:W-:-:S05]  /*2c10*/  IMAD.MOV.U32 R0, RZ, RZ, RZ ;  /* 0x000000ffff007224 */ /* 0x000fca00078e00ff */
[----:B------:R-:W-:Y:S02]  /*2c20*/  FSEL R5, R0, R3, P3 ;  /* 0x0000000300057208 */ /* 0x000fe40001800000 */
[----:B------:R-:W-:-:S05]  /*2c30*/  @P4 LOP3.LUT R5, R3, 0x80000, RZ, 0xfc, !PT ;  /* 0x0008000003054812 */ /* 0x000fca00078efcff */
[----:B------:R-:W-:Y:S01]  /*2c40*/  IMAD.MOV.U32 R13, RZ, RZ, R5 ;  /* 0x000000ffff0d7224 */ /* 0x000fe200078e0005 */
[----:B------:R-:W-:Y:S06]  /*2c50*/  @P0 BRA P2, `(.L_x_36) ;  /* 0x0000000000180947 */ /* 0x000fec0001000000 */
[----:B------:R-:W-:Y:S01]  /*2c60*/  IMAD.MOV.U32 R58, RZ, RZ, R10 ;  /* 0x000000ffff3a7224 */ /* 0x000fe200078e000a */
[----:B------:R-:W-:Y:S01]  /*2c70*/  MOV R6, 0x2cc0 ;  /* 0x00002cc000067802 */ /* 0x000fe20000000f00 */
[----:B------:R-:W-:Y:S02]  /*2c80*/  IMAD.MOV.U32 R59, RZ, RZ, R11 ;  /* 0x000000ffff3b7224 */ /* 0x000fe400078e000b */
[----:B------:R-:W-:Y:S02]  /*2c90*/  IMAD.MOV.U32 R60, RZ, RZ, R44 ;  /* 0x000000ffff3c7224 */ /* 0x000fe400078e002c */
[----:B------:R-:W-:-:S07]  /*2ca0*/  IMAD.MOV.U32 R63, RZ, RZ, R45 ;  /* 0x000000ffff3f7224 */ /* 0x000fce00078e002d */
[----:B-----5:R-:W-:Y:S05]  /*2cb0*/  CALL.REL.NOINC `($__internal_1_$__cuda_sm20_div_rn_f64_full) ;  /* 0x0000005400ac7944 */ /* 0x020fea0003c00000 */
.L_x_36:
[----:B------:R-:W-:Y:S05]  /*2cc0*/  BSYNC.RECONVERGENT B2 ;  /* 0x0000000000027941 */ /* 0x000fea0003800200 */
.L_x_35:
        /* <DEDUP_REMOVED lines=15> */
[----:B------:R-:W-:-:S09]  /*2dc0*/  FSEL R2, R72, RZ, !P1 ;  /* 0x000000ff48027208 */ /* 0x000fd20004800000 */
[----:B------:R-:W-:-:S05]  /*2dd0*/  FFMA R0, RZ, R45, R7 ;  /* 0x0000002dff007223 */ /* 0x000fca0000000007 */
[----:B------:R-:W-:Y:S02]  /*2de0*/  FSETP.GT.AND P2, PT, |R0|, 1.469367938527859385e-39, PT ;  /* 0x001000000000780b */ /* 0x000fe40003f44200 */
[----:B------:R-:W-:-:S11]  /*2df0*/  FSEL R0, R73, 1.875, !P1 ;  /* 0x3ff0000049007808 */ /* 0x000fd60004800000 */
        /* <DEDUP_REMOVED lines=9> */
.L_x_38:
[----:B------:R-:W-:Y:S05]  /*2e90*/  BSYNC.RECONVERGENT B2 ;  /* 0x0000000000027941 */ /* 0x000fea0003800200 */
.L_x_37:
[----:B------:R-:W0:Y:S01]  /*2ea0*/  MUFU.RCP64H R17, R43 ;  /* 0x0000002b00117308 */ /* 0x000e220000001800 */
[----:B------:R-:W-:Y:S01]  /*2eb0*/  IMAD.MOV.U32 R16, RZ, RZ, 0x1 ;  /* 0x00000001ff107424 */ /* 0x000fe200078e00ff */
[----:B------:R-:W-:Y:S01]  /*2ec0*/  FSEL R3, R7, R0, P0 ;  /* 0x0000000007037208 */ /* 0x000fe20000000000 */
[----:B------:R-:W-:Y:S01]  /*2ed0*/  UMOV UR6, 0xe48e0530 ;  /* 0xe48e053000067882 */ /* 0x000fe20000000000 */
[----:B------:R-:W-:Y:S01]  /*2ee0*/  FSEL R2, R6, R2, P0 ;  /* 0x0000000206027208 */ /* 0x000fe20000000000 */
[----:B------:R-:W-:Y:S01]  /*2ef0*/  UMOV UR7, 0x2b2bff2e ;  /* 0x2b2bff2e00077882 */ /* 0x000fe20000000000 */
[----:B------:R-:W-:Y:S01]  /*2f00*/  FSETP.GEU.AND P2, PT, |R11|, 6.5827683646048100446e-37, PT ;  /* 0x036000000b00780b */ /* 0x000fe20003f4e200 */
[----:B------:R-:W-:Y:S01]  /*2f10*/  IMAD.MOV.U32 R5, RZ, RZ, 0x80000 ;  /* 0x00080000ff057424 */ /* 0x000fe200078e00ff */
[----:B------:R-:W-:Y:S01]  /*2f20*/  DSETP.GEU.AND P1, PT, R42, -UR6, PT ;  /* 0x800000062a007e2a */ /* 0x000fe2000bf2e000 */
[----:B------:R-:W-:Y:S01]  /*2f30*/  BSSY.RECONVERGENT B2, `(.L_x_39) ;  /* 0x000001a000027945 */ /* 0x000fe20003800200 */
[----:B------:R-:W-:-:S02]  /*2f40*/  DSETP.MIN.AND P3, P4, R2, 1000, PT ;  /* 0x408f40000200742a */ /* 0x000fc40003c60000 */
        /* <DEDUP_REMOVED lines=9> */
[----:B------:R-:W-:-:S10]  /*2fe0*/  DFMA R72, R16, R18, R72 ;  /* 0x000000121048722b */ /* 0x000fd40000000048 */
[----:B------:R-:W-:-:S05]  /*2ff0*/  FFMA R0, RZ, R43, R73 ;  /* 0x0000002bff007223 */ /* 0x000fca0000000049 */
[----:B------:R-:W-:Y:S01]  /*3000*/  FSETP.GT.AND P0, PT, |R0|, 1.469367938527859385e-39, PT ;  /* 0x001000000000780b */ /* 0x000fe20003f04200 */
[----:B------:R-:W-:-:S05]  /*3010*/  IMAD.MOV.U32 R0, RZ, RZ, R3 ;  /* 0x000000ffff007224 */ /* 0x000fca00078e0003 */
[----:B------:R-:W-:Y:S01]  /*3020*/  FSEL R17, R0, 4.4765625, P3 ;  /* 0x408f400000117808 */ /* 0x000fe20001800000 */
[----:B------:R-:W-:Y:S01]  /*3030*/  IMAD.MOV.U32 R0, RZ, RZ, R2 ;  /* 0x000000ffff007224 */ /* 0x000fe200078e0002 */
[----:B------:R-:W-:-:S04]  /*3040*/  @P4 LOP3.LUT R17, R5, 0x408f4000, RZ, 0xfc, !PT ;  /* 0x408f400005114812 */ /* 0x000fc800078efcff */
[----:B------:R-:W-:Y:S01]  /*3050*/  SEL R16, R0, RZ, P3 ;  /* 0x000000ff00107207 */ /* 0x000fe20001800000 */
[----:B------:R-:W-:Y:S06]  /*3060*/  @P0 BRA P2, `(.L_x_40) ;  /* 0x0000000000180947 */ /* 0x000fec0001000000 */
[----:B------:R-:W-:Y:S01]  /*3070*/  IMAD.MOV.U32 R58, RZ, RZ, R10 ;  /* 0x000000ffff3a7224 */ /* 0x000fe200078e000a */
[----:B------:R-:W-:Y:S01]  /*3080*/  MOV R63, R43 ;  /* 0x0000002b003f7202 */ /* 0x000fe20000000f00 */
[----:B------:R-:W-:Y:S01]  /*3090*/  IMAD.MOV.U32 R59, RZ, RZ, R11 ;  /* 0x000000ffff3b7224 */ /* 0x000fe200078e000b */
[----:B------:R-:W-:Y:S01]  /*30a0*/  MOV R6, 0x30d0 ;  /* 0x000030d000067802 */ /* 0x000fe20000000f00 */
[----:B------:R-:W-:-:S07]  /*30b0*/  IMAD.MOV.U32 R60, RZ, RZ, R42 ;  /* 0x000000ffff3c7224 */ /* 0x000fce00078e002a */
[----:B-----5:R-:W-:Y:S05]  /*30c0*/  CALL.REL.NOINC `($__internal_1_$__cuda_sm20_div_rn_f64_full) ;  /* 0x0000005000a87944 */ /* 0x020fea0003c00000 */
.L_x_40:
[----:B------:R-:W-:Y:S05]  /*30d0*/  BSYNC.RECONVERGENT B2 ;  /* 0x0000000000027941 */ /* 0x000fea0003800200 */
.L_x_39:
[----:B------:R-:W0:Y:S01]  /*30e0*/  MUFU.RCP64H R7, R43 ;  /* 0x0000002b00077308 */ /* 0x000e220000001800 */
[----:B------:R-:W-:Y:S01]  /*30f0*/  IMAD.MOV.U32 R6, RZ, RZ, 0x1 ;  /* 0x00000001ff067424 */ /* 0x000fe200078e00ff */
[----:B------:R-:W-:Y:S01]  /*3100*/  FSETP.GEU.AND P3, PT, |R13|, 6.5827683646048100446e-37, PT ;  /* 0x036000000d00780b */ /* 0x000fe20003f6e200 */
[----:B------:R-:W-:Y:S01]  /*3110*/  UMOV UR6, 0xe48e0530 ;  /* 0xe48e053000067882 */ /* 0x000fe20000000000 */
[----:B------:R-:W-:Y:S01]  /*3120*/  UMOV UR7, 0x2b2bff2e ;  /* 0x2b2bff2e00077882 */ /* 0x000fe20000000000 */
[----:B------:R-:W-:Y:S01]  /*3130*/  BSSY.RECONVERGENT B2, `(.L_x_41) ;  /* 0x0000017000027945 */ /* 0x000fe20003800200 */
[C---:B------:R-:W-:Y:S01]  /*3140*/  DSETP.GT.AND P0, PT, R42.reuse, UR6, PT ;  /* 0x000000062a007e2a */ /* 0x040fe2000bf04000 */
[----:B------:R-:W-:Y:S01]  /*3150*/  FSEL R2, R72, R2, !P1 ;  /* 0x0000000248027208 */ /* 0x000fe20004800000 */
[----:B0-----:R-:W-:-:S08]  /*3160*/  DFMA R18, -R42, R6, 1 ;  /* 0x3ff000002a12742b */ /* 0x001fd00000000106 */
[----:B------:R-:W-:-:S08]  /*3170*/  DFMA R18, R18, R18, R18 ;  /* 0x000000121212722b */ /* 0x000fd00000000012 */
[----:B------:R-:W-:-:S08]  /*3180*/  DFMA R18, R6, R18, R6 ;  /* 0x000000120612722b */ /* 0x000fd00000000006 */
[----:B------:R-:W-:-:S08]  /*3190*/  DFMA R6, -R42, R18, 1 ;  /* 0x3ff000002a06742b */ /* 0x000fd00000000112 */
[----:B------:R-:W-:-:S08]  /*31a0*/  DFMA R20, R18, R6, R18 ;  /* 0x000000061214722b */ /* 0x000fd00000000012 */
[----:B------:R-:W-:-:S08]  /*31b0*/  DMUL R6, R12, R20 ;  /* 0x000000140c067228 */ /* 0x000fd00000000000 */
[----:B------:R-:W-:-:S08]  /*31c0*/  DFMA R18, -R42, R6, R12 ;  /* 0x000000062a12722b */ /* 0x000fd0000000010c */
[----:B------:R-:W-:-:S10]  /*31d0*/  DFMA R6, R20, R18, R6 ;  /* 0x000000121406722b */ /* 0x000fd40000000006 */
        /* <DEDUP_REMOVED lines=12> */
.L_x_42:
[----:B------:R-:W-:Y:S05]  /*32a0*/  BSYNC.RECONVERGENT B2 ;  /* 0x0000000000027941 */ /* 0x000fea0003800200 */
.L_x_41:
[----:B------:R-:W0:Y:S01]  /*32b0*/  MUFU.RCP64H R19, R41 ;  /* 0x0000002900137308 */ /* 0x000e220000001800 */
[----:B------:R-:W-:Y:S01]  /*32c0*/  IMAD.MOV.U32 R18, RZ, RZ, 0x1 ;  /* 0x00000001ff127424 */ /* 0x000fe200078e00ff */
[----:B------:R-:W-:Y:S01]  /*32d0*/  FSEL R2, R6, R2, P0 ;  /* 0x0000000206027208 */ /* 0x000fe20000000000 */
[----:B------:R-:W-:Y:S01]  /*32e0*/  UMOV UR6, 0xe48e0530 ;  /* 0xe48e053000067882 */ /* 0x000fe20000000000 */
[----:B------:R-:W-:Y:S01]  /*32f0*/  FSEL R3, R7, R0, P0 ;  /* 0x0000000007037208 */ /* 0x000fe20000000000 */
[----:B------:R-:W-:Y:S01]  /*3300*/  IMAD.MOV.U32 R0, RZ, RZ, R16 ;  /* 0x000000ffff007224 */ /* 0x000fe200078e0010 */
[----:B------:R-:W-:Y:S01]  /*3310*/  FSETP.GEU.AND P2, PT, |R11|, 6.5827683646048100446e-37, PT ;  /* 0x036000000b00780b */ /* 0x000fe20003f4e200 */
[----:B------:R-:W-:Y:S01]  /*3320*/  UMOV UR7, 0x2b2bff2e ;  /* 0x2b2bff2e00077882 */ /* 0x000fe20000000000 */
[----:B------:R-:W-:Y:S01]  /*3330*/  BSSY.RECONVERGENT B2, `(.L_x_43) ;  /* 0x000001b000027945 */ /* 0x000fe20003800200 */
[----:B------:R-:W-:Y:S01]  /*3340*/  IMAD.MOV.U32 R6, RZ, RZ, R3 ;  /* 0x000000ffff067224 */ /* 0x000fe200078e0003 */
[----:B------:R-:W-:-:S02]  /*3350*/  DSETP.MIN.AND P3, P4, R16, R2, PT ;  /* 0x000000021000722a */ /* 0x000fc40003c60000 */
[----:B------:R-:W-:-:S04]  /*3360*/  DSETP.GEU.AND P1, PT, R40, -UR6, PT ;  /* 0x8000000628007e2a */ /* 0x000fc8000bf2e000 */
[----:B------:R-:W-:Y:S01]  /*3370*/  FSEL R17, R17, R6, P3 ;  /* 0x0000000611117208 */ /* 0x000fe20001800000 */
[----:B0-----:R-:W-:-:S07]  /*3380*/  DFMA R20, -R40, R18, 1 ;  /* 0x3ff000002814742b */ /* 0x001fce0000000112 */
[----:B------:R-:W-:Y:S01]  /*3390*/  @P4 LOP3.LUT R17, R6, 0x80000, RZ, 0xfc, !PT ;  /* 0x0008000006114812 */ /* 0x000fe200078efcff */
        /* <DEDUP_REMOVED lines=10> */
[----:B------:R-:W-:Y:S02]  /*3440*/  FSETP.GT.AND P0, PT, |R5|, 1.469367938527859385e-39, PT ;  /* 0x001000000500780b */ /* 0x000fe40003f04200 */
[----:B------:R-:W-:-:S04]  /*3450*/  MOV R5, R2 ;  /* 0x0000000200057202 */ /* 0x000fc80000000f00 */
[----:B------:R-:W-:-:S07]  /*3460*/  SEL R16, R0, R5, P3 ;  /* 0x0000000500107207 */ /* 0x000fce0001800000 */
[----:B------:R-:W-:Y:S05]  /*3470*/  @P0 BRA P2, `(.L_x_44) ;  /* 0x0000000000180947 */ /* 0x000fea0001000000 */
[----:B------:R-:W-:Y:S01]  /*3480*/  IMAD.MOV.U32 R58, RZ, RZ, R10 ;  /* 0x000000ffff3a7224 */ /* 0x000fe200078e000a */
[----:B------:R-:W-:Y:S01]  /*3490*/  MOV R6, 0x34e0 ;  /* 0x000034e000067802 */ /* 0x000fe20000000f00 */
[----:B------:R-:W-:Y:S02]  /*34a0*/  IMAD.MOV.U32 R59, RZ, RZ, R11 ;  /* 0x000000ffff3b7224 */ /* 0x000fe400078e000b */
[----:B------:R-:W-:Y:S02]  /*34b0*/  IMAD.MOV.U32 R60, RZ, RZ, R40 ;  /* 0x000000ffff3c7224 */ /* 0x000fe400078e0028 */
[----:B------:R-:W-:-:S07]  /*34c0*/  IMAD.MOV.U32 R63, RZ, RZ, R41 ;  /* 0x000000ffff3f7224 */ /* 0x000fce00078e0029 */
[----:B-----5:R-:W-:Y:S05]  /*34d0*/  CALL.REL.NOINC `($__internal_1_$__cuda_sm20_div_rn_f64_full) ;  /* 0x0000004c00a47944 */ /* 0x020fea0003c00000 */
.L_x_44:
[----:B------:R-:W-:Y:S05]  /*34e0*/  BSYNC.RECONVERGENT B2 ;  /* 0x0000000000027941 */ /* 0x000fea0003800200 */
.L_x_43:
        /* <DEDUP_REMOVED lines=17> */
[----:B------:R-:W-:Y:S02]  /*3600*/  FSEL R0, R72, R2, !P1 ;  /* 0x0000000248007208 */ /* 0x000fe40004800000 */
[----:B------:R-:W-:-:S09]  /*3610*/  FSEL R2, R73, R3, !P1 ;  /* 0x0000000349027208 */ /* 0x000fd20004800000 */
        /* <DEDUP_REMOVED lines=9> */
.L_x_46:
[----:B------:R-:W-:Y:S05]  /*36b0*/  BSYNC.RECONVERGENT B2 ;  /* 0x0000000000027941 */ /* 0x000fea0003800200 */
.L_x_45:
[----:B------:R-:W-:Y:S01]  /*36c0*/  FSEL R6, R6, R0, P0 ;  /* 0x0000000006067208 */ /* 0x000fe20000000000 */
[----:B------:R-:W-:Y:S01]  /*36d0*/  IMAD.MOV.U32 R0, RZ, RZ, R17 ;  /* 0x000000ffff007224 */ /* 0x000fe200078e0011 */
[----:B------:R-:W-:-:S04]  /*36e0*/  FSEL R7, R7, R2, P0 ;  /* 0x0000000207077208 */ /* 0x000fc80000000000 */
[----:B------:R-:W-:Y:S02]  /*36f0*/  MOV R3, R7 ;  /* 0x0000000700037202 */ /* 0x000fe40000000f00 */
[----:B------:R-:W-:-:S06]  /*3700*/  DSETP.MIN.AND P0, P1, R16, R6, PT ;  /* 0x000000061000722a */ /* 0x000fcc0003900000 */
[----:B------:R-:W-:Y:S02]  /*3710*/  FSEL R5, R0, R3, P0 ;  /* 0x0000000300057208 */ /* 0x000fe40000000000 */
[----:B------:R-:W-:-:S06]  /*3720*/  SEL R2, R16, R6, P0 ;  /* 0x0000000610027207 */ /* 0x000fcc0000000000 */
[----:B------:R-:W-:-:S05]  /*3730*/  @P1 LOP3.LUT R5, R3, 0x80000, RZ, 0xfc, !PT ;  /* 0x0008000003051812 */ /* 0x000fca00078efcff */
[----:B------:R-:W-:Y:S02]  /*3740*/  IMAD.MOV.U32 R3, RZ, RZ, R5 ;  /* 0x000000ffff037224 */ /* 0x000fe400078e0005 */
[----:B------:R-:W-:-:S04]  /*3750*/  IMAD.MOV.U32 R5, RZ, RZ, 0x80000 ;  /* 0x00080000ff057424 */ /* 0x000fc800078e00ff */
[----:B-----5:R-:W-:Y:S01]  /*3760*/  DMUL R8, R8, R2 ;  /* 0x0000000208087228 */ /* 0x020fe20000000000 */
[----:B------:R-:W0:Y:S07]  /*3770*/  LDC.64 R2, c[0x0][0x410] ;  /* 0x00010400ff027b82 */ /* 0x000e2e0000000a00 */
[----:B------:R-:W-:Y:S02]  /*3780*/  DSETP.MIN.AND P0, P1, R8, 1, PT ;  /* 0x3ff000000800742a */ /* 0x000fe40003900000 */
[----:B------:R-:W-:-:S04]  /*3790*/  IMAD.MOV.U32 R0, RZ, RZ, R9 ;  /* 0x000000ffff007224 */ /* 0x000fc800078e0009 */
[----:B------:R-:W-:Y:S02]  /*37a0*/  SEL R6, R8, RZ, P0 ;  /* 0x000000ff08067207 */ /* 0x000fe40000000000 */
[----:B------:R-:W-:-:S06]  /*37b0*/  FSEL R7, R0, 1.875, P0 ;  /* 0x3ff0000000077808 */ /* 0x000fcc0000000000 */
[----:B------:R-:W-:Y:S01]  /*37c0*/  @P1 LOP3.LUT R7, R5, 0x3ff00000, RZ, 0xfc, !PT ;  /* 0x3ff0000005071812 */ /* 0x000fe200078efcff */
[----:B0-----:R-:W-:-:S05]  /*37d0*/  IMAD.WIDE R2, R4, 0x8, R2 ;  /* 0x0000000804027825 */ /* 0x001fca00078e0202 */
[----:B------:R-:W-:-:S07]  /*37e0*/  DFMA R14, R44, R6, R14 ;  /* 0x000000062c0e722b */ /* 0x000fce000000000e */
[----:B------:R0:W-:Y:S04]  /*37f0*/  STG.E.64 desc[UR4][R2.64], R14 ;  /* 0x0000000e02007986 */ /* 0x0001e8000c101b04 */
[----:B------:R-:W2:Y:S02]  /*3800*/  LDG.E.64 R8, desc[UR4][R48.64] ;  /* 0x0000000430087981 */ /* 0x000ea4000c1e1b00 */
[----:B--2---:R-:W-:-:S07]  /*3810*/  DFMA R8, R42, R6, R8 ;  /* 0x000000062a08722b */ /* 0x004fce0000000008 */
[----:B------:R0:W-:Y:S04]  /*3820*/  STG.E.64 desc[UR4][R2.64+0x8], R8 ;  /* 0x0000080802007986 */ /* 0x0001e8000c101b04 */
[----:B------:R-:W2:Y:S02]  /*3830*/  LDG.E.64 R10, desc[UR4][R48.64] ;  /* 0x00000004300a7981 */ /* 0x000ea4000c1e1b00 */
[----:B--2---:R-:W-:-:S07]  /*3840*/  DFMA R10, R40, R6, R10 ;  /* 0x00000006280a722b */ /* 0x004fce000000000a */
[----:B------:R0:W-:Y:S01]  /*3850*/  STG.E.64 desc[UR4][R2.64+0x10], R10 ;  /* 0x0000100a02007986 */ /* 0x0001e2000c101b04 */
[----:B------:R-:W-:Y:S05]  /*3860*/  BRA `(.L_x_47) ;  /* 0x0000003c00607947 */ /* 0x000fea0003800000 */
.L_x_6:
[----:B------:R-:W0:Y:S01]  /*3870*/  LDC.64 R2, c[0x0][0x388] ;  /* 0x0000e200ff027b82 */ /* 0x000e220000000a00 */
[----:B------:R-:W1:Y:S01]  /*3880*/  LDCU.64 UR8, c[0x0][0x3a0] ;  /* 0x00007400ff0877ac */ /* 0x000e620008000a00 */
[----:B------:R-:W2:Y:S01]  /*3890*/  LDCU.64 UR6, c[0x0][0x3b8] ;  /* 0x00007700ff0677ac */ /* 0x000ea20008000a00 */
[----:B0-----:R-:W-:-:S05]  /*38a0*/  IMAD.WIDE R2, R4, 0x8, R2 ;  /* 0x0000000804027825 */ /* 0x001fca00078e0202 */
[----:B------:R-:W3:Y:S04]  /*38b0*/  LDG.E R5, desc[UR4][R2.64] ;  /* 0x0000000402057981 */ /* 0x000ee8000c1e1900 */
[----:B------:R-:W4:Y:S04]  /*38c0*/  LDG.E R25, desc[UR4][R2.64+0x8] ;  /* 0x0000080402197981 */ /* 0x000f28000c1e1900 */
[----:B------:R-:W5:Y:S01]  /*38d0*/  LDG.E R27, desc[UR4][R2.64+0x10] ;  /* 0x00001004021b7981 */ /* 0x000f62000c1e1900 */
[--C-:B---3--:R-:W-:Y:S02]  /*38e0*/  SHF.R.S64 R14, RZ, 0x1d, R5.reuse ;  /* 0x0000001dff0e7819 */ /* 0x108fe40000001005 */
[----:B------:R-:W-:-:S02]  /*38f0*/  SHF.R.S32.HI R11, RZ, 0x1d, R5 ;  /* 0x0000001dff0b7819 */ /* 0x000fc40000011405 */
[----:B----4-:R-:W-:Y:S02]  /*3900*/  SHF.R.S64 R18, RZ, 0x1d, R25 ;  /* 0x0000001dff127819 */ /* 0x010fe40000001019 */
[----:B-1----:R-:W-:Y:S02]  /*3910*/  IADD3 R12, P2, PT, R14, UR8, RZ ;  /* 0x000000080e0c7c10 */ /* 0x002fe4000ff5e0ff */
[----:B-----5:R-:W-:Y:S02]  /*3920*/  SHF.R.S64 R22, RZ, 0x1d, R27 ;  /* 0x0000001dff167819 */ /* 0x020fe4000000101b */
[----:B------:R-:W-:Y:S02]  /*3930*/  IADD3 R16, P4, PT, R18, UR8, RZ ;  /* 0x0000000812107c10 */ /* 0x000fe4000ff9e0ff */
[----:B------:R-:W-:Y:S02]  /*3940*/  SHF.R.S32.HI R10, RZ, 0x1d, R25 ;  /* 0x0000001dff0a7819 */ /* 0x000fe40000011419 */
[----:B--2---:R-:W-:-:S02]  /*3950*/  IADD3 R14, P3, PT, R14, UR6, RZ ;  /* 0x000000060e0e7c10 */ /* 0x004fc4000ff7e0ff */
[----:B------:R-:W-:Y:S02]  /*3960*/  IADD3 R18, P5, PT, R18, UR6, RZ ;  /* 0x0000000612127c10 */ /* 0x000fe4000ffbe0ff */
[----:B------:R-:W-:Y:S02]  /*3970*/  SHF.R.S32.HI R23, RZ, 0x1d, R27 ;  /* 0x0000001dff177819 */ /* 0x000fe4000001141b */
[C---:B------:R-:W-:Y:S02]  /*3980*/  IADD3 R20, P0, PT, R22.reuse, UR8, RZ ;  /* 0x0000000816147c10 */ /* 0x040fe4000ff1e0ff */
[----:B------:R-:W-:Y:S02]  /*3990*/  IADD3 R22, P1, PT, R22, UR6, RZ ;  /* 0x0000000616167c10 */ /* 0x000fe4000ff3e0ff */
[C---:B------:R-:W-:Y:S02]  /*39a0*/  IADD3.X R13, PT, PT, R11.reuse, UR9, RZ, P2, !PT ;  /* 0x000000090b0d7c10 */ /* 0x040fe400097fe4ff */
[----:B------:R-:W-:-:S02]  /*39b0*/  IADD3.X R15, PT, PT, R11, UR7, RZ, P3, !PT ;  /* 0x000000070b0f7c10 */ /* 0x000fc40009ffe4ff */
[C---:B------:R-:W-:Y:S02]  /*39c0*/  IADD3.X R17, PT, PT, R10.reuse, UR9, RZ, P4, !PT ;  /* 0x000000090a117c10 */ /* 0x040fe4000a7fe4ff */
[----:B------:R-:W-:Y:S01]  /*39d0*/  IADD3.X R19, PT, PT, R10, UR7, RZ, P5, !PT ;  /* 0x000000070a137c10 */ /* 0x000fe2000affe4ff */
[----:B------:R-:W2:Y:S01]  /*39e0*/  LDG.E.64 R12, desc[UR4][R12.64] ;  /* 0x000000040c0c7981 */ /* 0x000ea2000c1e1b00 */
[C---:B------:R-:W-:Y:S02]  /*39f0*/  IADD3.X R21, PT, PT, R23.reuse, UR9, RZ, P0, !PT ;  /* 0x0000000917157c10 */ /* 0x040fe400087fe4ff */
[----:B------:R-:W-:Y:S01]  /*3a00*/  IADD3.X R23, PT, PT, R23, UR7, RZ, P1, !PT ;  /* 0x0000000717177c10 */ /* 0x000fe20008ffe4ff */
[----:B------:R-:W2:Y:S04]  /*3a10*/  LDG.E.64 R14, desc[UR4][R14.64] ;  /* 0x000000040e0e7981 */ /* 0x000ea8000c1e1b00 */
[----:B------:R-:W3:Y:S04]  /*3a20*/  LDG.E.64 R16, desc[UR4][R16.64] ;  /* 0x0000000410107981 */ /* 0x000ee8000c1e1b00 */
[----:B------:R-:W3:Y:S04]  /*3a30*/  LDG.E.64 R18, desc[UR4][R18.64] ;  /* 0x0000000412127981 */ /* 0x000ee8000c1e1b00 */
[----:B------:R-:W4:Y:S04]  /*3a40*/  LDG.E.64 R2, desc[UR4][R20.64] ;  /* 0x0000000414027981 */ /* 0x000f28000c1e1b00 */
[----:B------:R-:W4:Y:S01]  /*3a50*/  LDG.E.64 R10, desc[UR4][R22.64] ;  /* 0x00000004160a7981 */ /* 0x000f22000c1e1b00 */
[----:B--2---:R-:W-:-:S02]  /*3a60*/  DSETP.GTU.AND P1, PT, R12, R14, PT ;  /* 0x0000000e0c00722a */ /* 0x004fc40003f2c000 */
[----:B---3--:R-:W-:Y:S02]  /*3a70*/  DSETP.GTU.AND P2, PT, R16, R18, PT ;  /* 0x000000121000722a */ /* 0x008fe40003f4c000 */
[----:B----4-:R-:W-:Y:S02]  /*3a80*/  DSETP.GTU.AND P0, PT, R2, R10, PT ;  /* 0x0000000a0200722a */ /* 0x010fe40003f0c000 */
[C---:B------:R-:W-:Y:S02]  /*3a90*/  SEL R3, R0.reuse, R5, !P1 ;  /* 0x0000000500037207 */ /* 0x040fe40004800000 */
[C---:B------:R-:W-:Y:S02]  /*3aa0*/  SEL R2, R0.reuse, R25, !P2 ;  /* 0x0000001900027207 */ /* 0x040fe40005000000 */
[----:B------:R-:W-:Y:S01]  /*3ab0*/  SEL R0, R0, R27, !P0 ;  /* 0x0000001b00007207 */ /* 0x000fe20004000000 */
[----:B------:R-:W-:Y:S02]  /*3ac0*/  IMAD.SHL.U32 R11, R3, 0x2, RZ ;  /* 0x00000002030b7824 */ /* 0x000fe400078e00ff */
[----:B------:R-:W-:-:S02]  /*3ad0*/  IMAD.SHL.U32 R13, R2, 0x2, RZ ;  /* 0x00000002020d7824 */ /* 0x000fc400078e00ff */
[----:B------:R-:W-:Y:S02]  /*3ae0*/  IMAD.SHL.U32 R15, R0, 0x2, RZ ;  /* 0x00000002000f7824 */ /* 0x000fe400078e00ff */
[----:B------:R-:W-:-:S04]  /*3af0*/  IMAD.WIDE R10, R11, 0x8, R6 ;  /* 0x000000080b0a7825 */ /* 0x000fc800078e0206 */
[--C-:B------:R-:W-:Y:S01]  /*3b00*/  IMAD.WIDE R12, R13, 0x8, R6.reuse ;  /* 0x000000080d0c7825 */ /* 0x100fe200078e0206 */
[----:B------:R-:W2:Y:S03]  /*3b10*/  LDG.E.64 R28, desc[UR4][R10.64] ;  /* 0x000000040a1c7981 */ /* 0x000ea6000c1e1b00 */
[----:B------:R-:W-:Y:S01]  /*3b20*/  IMAD.WIDE R14, R15, 0x8, R6 ;  /* 0x000000080f0e7825 */ /* 0x000fe200078e0206 */
[----:B------:R-:W3:Y:S04]  /*3b30*/  LDG.E.64 R26, desc[UR4][R10.64+0x8] ;  /* 0x000008040a1a7981 */ /* 0x000ee8000c1e1b00 */
[----:B------:R-:W3:Y:S04]  /*3b40*/  LDG.E.64 R32, desc[UR4][R12.64+0x8] ;  /* 0x000008040c207981 */ /* 0x000ee8000c1e1b00 */
[----:B------:R-:W2:Y:S04]  /*3b50*/  LDG.E.64 R30, desc[UR4][R14.64] ;  /* 0x000000040e1e7981 */ /* 0x000ea8000c1e1b00 */
[----:B------:R-:W4:Y:S04]  /*3b60*/  LDG.E.64 R6, desc[UR4][R12.64] ;  /* 0x000000040c067981 */ /* 0x000f28000c1e1b00 */
[----:B------:R-:W5:Y:S01]  /*3b70*/  LDG.E.64 R16, desc[UR4][R14.64+0x8] ;  /* 0x000008040e107981 */ /* 0x000f62000c1e1b00 */
[----:B---3--:R-:W-:-:S02]  /*3b80*/  DADD R32, -R26, R32 ;  /* 0x000000001a207229 */ /* 0x008fc40000000120 */
[C---:B--2---:R-:W-:Y:S02]  /*3b90*/  DADD R30, -R28.reuse, R30 ;  /* 0x000000001c1e7229 */ /* 0x044fe4000000011e */
[----:B----4-:R-:W-:Y:S02]  /*3ba0*/  DADD R28, -R28, R6 ;  /* 0x000000001c1c7229 */ /* 0x010fe40000000106 */
[----:B-----5:R-:W-:-:S04]  /*3bb0*/  DADD R26, -R26, R16 ;  /* 0x000000001a1a7229 */ /* 0x020fc80000000110 */
[----:B------:R-:W-:-:S08]  /*3bc0*/  DMUL R6, R30, R32 ;  /* 0x000000201e067228 */ /* 0x000fd00000000000 */
[----:B------:R-:W-:-:S08]  /*3bd0*/  DFMA R6, R28, R26, -R6 ;  /* 0x0000001a1c06722b */ /* 0x000fd00000000806 */
[----:B------:R-:W-:-:S14]  /*3be0*/  DSETP.GTU.AND P0, PT, R6, RZ, PT ;  /* 0x000000ff0600722a */ /* 0x000fdc0003f0c000 */
[----:B------:R-:W-:Y:S05]  /*3bf0*/  @P0 BRA `(.L_x_48) ;  /* 0x0000000000580947 */ /* 0x000fea0003800000 */
        /* <DEDUP_REMOVED lines=22> */
.L_x_48:
[----:B------:R-:W0:Y:S01]  /*3d60*/  LDC.64 R12, c[0x0][0x3a0] ;  /* 0x0000e800ff0c7b82 */ /* 0x000e220000000a00 */
[----:B------:R-:W5:Y:S04]  /*3d70*/  LDG.E.64 R8, desc[UR4][R8.64] ;  /* 0x0000000408087981 */ /* 0x000f68000c1e1b00 */
[----:B------:R1:W5:Y:S03]  /*3d80*/  LDG.E.64 R24, desc[UR4][R54.64] ;  /* 0x0000000436187981 */ /* 0x000366000c1e1b00 */
[----:B------:R-:W2:Y:S08]  /*3d90*/  LDC.64 R22, c[0x0][0x3b8] ;  /* 0x0000ee00ff167b82 */ /* 0x000eb00000000a00 */
[----:B------:R-:W3:Y:S01]  /*3da0*/  LDC.64 R16, c[0x0][0x380] ;  /* 0x0000e000ff107b82 */ /* 0x000ee20000000a00 */
[----:B0-----:R-:W-:-:S04]  /*3db0*/  IMAD.WIDE R14, R2, 0x8, R12 ;  /* 0x00000008020e7825 */ /* 0x001fc800078e020c */
[----:B------:R-:W-:Y:S02]  /*3dc0*/  IMAD.WIDE R10, R0, 0x8, R12 ;  /* 0x00000008000a7825 */ /* 0x000fe400078e020c */
[----:B------:R-:W4:Y:S02]  /*3dd0*/  LDG.E.64 R14, desc[UR4][R14.64] ;  /* 0x000000040e0e7981 */ /* 0x000f24000c1e1b00 */
[--C-:B--2---:R-:W-:Y:S02]  /*3de0*/  IMAD.WIDE R56, R2, 0x8, R22.reuse ;  /* 0x0000000802387825 */ /* 0x104fe400078e0216 */
[----:B------:R-:W2:Y:S02]  /*3df0*/  LDG.E.64 R10, desc[UR4][R10.64] ;  /* 0x000000040a0a7981 */ /* 0x000ea4000c1e1b00 */
[----:B------:R-:W-:Y:S02]  /*3e00*/  IMAD.WIDE R60, R0, 0x8, R22 ;  /* 0x00000008003c7825 */ /* 0x000fe400078e0216 */
[----:B------:R-:W4:Y:S04]  /*3e10*/  LDG.E.64 R56, desc[UR4][R56.64] ;  /* 0x0000000438387981 */ /* 0x000f28000c1e1b00 */
[----:B---3--:R-:W3:Y:S01]  /*3e20*/  LDG.E.64 R62, desc[UR4][R16.64+0x40] ;  /* 0x00004004103e7981 */ /* 0x008ee2000c1e1b00 */
[----:B------:R-:W-:-:S03]  /*3e30*/  IMAD.WIDE R12, R3, 0x8, R12 ;  /* 0x00000008030c7825 */ /* 0x000fc600078e020c */
[----:B------:R-:W2:Y:S01]  /*3e40*/  LDG.E.64 R20, desc[UR4][R60.64] ;  /* 0x000000043c147981 */ /* 0x000ea2000c1e1b00 */
[----:B------:R-:W-:-:S03]  /*3e50*/  IMAD.WIDE R22, R3, 0x8, R22 ;  /* 0x0000000803167825 */ /* 0x000fc600078e0216 */
[----:B------:R-:W2:Y:S04]  /*3e60*/  LDG.E.64 R12, desc[UR4][R12.64] ;  /* 0x000000040c0c7981 */ /* 0x000ea8000c1e1b00 */
[----:B------:R-:W2:Y:S01]  /*3e70*/  LDG.E.64 R18, desc[UR4][R22.64] ;  /* 0x0000000416127981 */ /* 0x000ea2000c1e1b00 */
[----:B---3--:R-:W-:Y:S02]  /*3e80*/  DSETP.NEU.AND P2, PT, R62, RZ, PT ;  /* 0x000000ff3e00722a */ /* 0x008fe40003f4d000 */
[----:B----4-:R-:W-:Y:S02]  /*3e90*/  DADD R58, R14, -R56 ;  /* 0x000000000e3a7229 */ /* 0x010fe40000000838 */
[----:B--2---:R-:W-:-:S08]  /*3ea0*/  DADD R20, R10, -R20 ;  /* 0x000000000a147229 */ /* 0x004fd00000000814 */
[----:B------:R-:W-:Y:S02]  /*3eb0*/  DSETP.MIN.AND P0, P1, R58, R20, PT ;  /* 0x000000143a00722a */ /* 0x000fe40003900000 */
[----:B------:R-:W-:Y:S01]  /*3ec0*/  DADD R18, R12, -R18 ;  /* 0x000000000c127229 */ /* 0x000fe20000000812 */
[----:B------:R-:W-:Y:S02]  /*3ed0*/  IMAD.MOV.U32 R5, RZ, RZ, R58 ;  /* 0x000000ffff057224 */ /* 0x000fe400078e003a */
[----:B------:R-:W-:Y:S01]  /*3ee0*/  IMAD.MOV.U32 R56, RZ, RZ, R59 ;  /* 0x000000ffff387224 */ /* 0x000fe200078e003b */
[----:B-1----:R-:W-:Y:S08]  /*3ef0*/  @!P2 BRA `(.L_x_49) ;  /* 0x000000000050a947 */ /* 0x002ff00003800000 */
[----:B------:R-:W2:Y:S01]  /*3f00*/  LDG.E.64 R16, desc[UR4][R16.64] ;  /* 0x0000000410107981 */ /* 0x000ea2000c1e1b00 */
[----:B------:R-:W-:Y:S01]  /*3f10*/  DSETP.MAX.AND P2, P3, R58, R20, PT ;  /* 0x000000143a00722a */ /* 0x000fe20003b4f000 */
[----:B------:R-:W-:Y:S02]  /*3f20*/  IMAD.MOV.U32 R22, RZ, RZ, R59 ;  /* 0x000000ffff167224 */ /* 0x000fe400078e003b */
[----:B------:R-:W-:Y:S02]  /*3f30*/  IMAD.MOV.U32 R57, RZ, RZ, R21 ;  /* 0x000000ffff397224 */ /* 0x000fe400078e0015 */
[----:B------:R-:W-:-:S03]  /*3f40*/  IMAD.MOV.U32 R23, RZ, RZ, R20 ;  /* 0x000000ffff177224 */ /* 0x000fc600078e0014 */
[----:B------:R-:W-:Y:S02]  /*3f50*/  FSEL R61, R22, R57, P2 ;  /* 0x00000039163d7208 */ /* 0x000fe40001000000 */
[----:B------:R-:W-:-:S04]  /*3f60*/  SEL R22, R58, R23, P2 ;  /* 0x000000173a167207 */ /* 0x000fc80001000000 */
[----:B------:R-:W-:Y:S02]  /*3f70*/  @P3 LOP3.LUT R61, R57, 0x80000, RZ, 0xfc, !PT ;  /* 0x00080000393d3812 */ /* 0x000fe400078efcff */
[----:B------:R-:W-:-:S03]  /*3f80*/  MOV R57, R19 ;  /* 0x0000001300397202 */ /* 0x000fc60000000f00 */
[----:B------:R-:W-:-:S04]  /*3f90*/  IMAD.MOV.U32 R23, RZ, RZ, R61 ;  /* 0x000000ffff177224 */ /* 0x000fc800078e003d */
[----:B------:R-:W-:Y:S02]  /*3fa0*/  IMAD.MOV.U32 R58, RZ, RZ, R23 ;  /* 0x000000ffff3a7224 */ /* 0x000fe400078e0017 */
[----:B------:R-:W-:-:S06]  /*3fb0*/  DSETP.MAX.AND P2, P3, R18, R22, PT ;  /* 0x000000161200722a */ /* 0x000fcc0003b4f000 */
[----:B------:R-:W-:Y:S01]  /*3fc0*/  FSEL R59, R57, R58, P2 ;  /* 0x0000003a393b7208 */ /* 0x000fe20001000000 */
[----:B------:R-:W-:Y:S02]  /*3fd0*/  IMAD.MOV.U32 R57, RZ, RZ, R22 ;  /* 0x000000ffff397224 */ /* 0x000fe400078e0016 */
[----:B------:R-:W-:-:S05]  /*3fe0*/  IMAD.MOV.U32 R22, RZ, RZ, R18 ;  /* 0x000000ffff167224 */ /* 0x000fca00078e0012 */
[----:B------:R-:W-:Y:S02]  /*3ff0*/  @P3 LOP3.LUT R59, R58, 0x80000, RZ, 0xfc, !PT ;  /* 0x000800003a3b3812 */ /* 0x000fe400078efcff */
[----:B------:R-:W-:-:S03]  /*4000*/  SEL R22, R22, R57, P2 ;  /* 0x0000003916167207 */ /* 0x000fc60001000000 */
[----:B------:R-:W-:-:S06]  /*4010*/  IMAD.MOV.U32 R23, RZ, RZ, R59 ;  /* 0x000000ffff177224 */ /* 0x000fcc00078e003b */
[----:B--2---:R-:W-:-:S14]  /*4020*/  DSETP.GEU.AND P2, PT, R22, R16, PT ;  /* 0x000000101600722a */ /* 0x004fdc0003f4e000 */
[----:B------:R-:W-:Y:S05]  /*4030*/  @!P2 EXIT ;  /* 0x000000000000a94d */ /* 0x000fea0003800000 */
.L_x_49:
[----:B------:R-:W-:Y:S01]  /*4040*/  IMAD.MOV.U32 R23, RZ, RZ, R21 ;  /* 0x000000ffff177224 */ /* 0x000fe200078e0015 */
[----:B------:R-:W-:Y:S01]  /*4050*/  SEL R20, R5, R20, P0 ;  /* 0x0000001405147207 */ /* 0x000fe20000000000 */
[----:B------:R-:W0:Y:S01]  /*4060*/  MUFU.RCP64H R17, R7 ;  /* 0x0000000700117308 */ /* 0x000e220000001800 */
[----:B------:R-:W-:Y:S01]  /*4070*/  IMAD.MOV.U32 R5, RZ, RZ, R18 ;  /* 0x000000ffff057224 */ /* 0x000fe200078e0012 */
[C---:B-----5:R-:W-:Y:S01]  /*4080*/  DADD R8, R24.reuse, -R8 ;  /* 0x0000000018087229 */ /* 0x060fe20000000808 */
[----:B------:R-:W-:Y:S01]  /*4090*/  FSEL R57, R56, R23, P0 ;  /* 0x0000001738397208 */ /* 0x000fe20000000000 */
[----:B------:R-:W-:Y:S01]  /*40a0*/  VIADD R16, R7, 0x300402 ;  /* 0x0030040207107836 */ /* 0x000fe20000000000 */
[----:B------:R-:W-:Y:S01]  /*40b0*/  @P1 LOP3.LUT R57, R23, 0x80000, RZ, 0xfc, !PT ;  /* 0x0008000017391812 */ /* 0x000fe200078efcff */
[----:B------:R-:W-:Y:S01]  /*40c0*/  BSSY.RECONVERGENT B1, `(.L_x_50) ;  /* 0x0000023000017945 */ /* 0x000fe20003800200 */
[----:B------:R-:W-:-:S03]  /*40d0*/  DADD R58, -R24, R12 ;  /* 0x00000000183a7229 */ /* 0x000fc6000000010c */
[----:B------:R-:W-:-:S04]  /*40e0*/  IMAD.MOV.U32 R21, RZ, RZ, R57 ;  /* 0x000000ffff157224 */ /* 0x000fc800078e0039 */
[----:B------:R-:W-:Y:S02]  /*40f0*/  IMAD.MOV.U32 R56, RZ, RZ, R21 ;  /* 0x000000ffff387224 */ /* 0x000fe400078e0015 */
[----:B------:R-:W-:Y:S02]  /*4100*/  DSETP.MIN.AND P0, P1, R18, R20, PT ;  /* 0x000000141200722a */ /* 0x000fe40003900000 */
[----:B0-----:R-:W-:-:S04]  /*4110*/  DFMA R22, -R6, R16, 1 ;  /* 0x3ff000000616742b */ /* 0x001fc80000000110 */
[----:B------:R-:W-:Y:S02]  /*4120*/  FSEL R19, R19, R56, P0 ;  /* 0x0000003813137208 */ /* 0x000fe40000000000 */
[----:B------:R-:W-:Y:S01]  /*4130*/  SEL R18, R5, R20, P0 ;  /* 0x0000001405127207 */ /* 0x000fe20000000000 */
[----:B------:R-:W-:Y:S01]  /*4140*/  IMAD.MOV.U32 R5, RZ, RZ, R9 ;  /* 0x000000ffff057224 */ /* 0x000fe200078e0009 */
[----:B------:R-:W-:-:S04]  /*4150*/  DFMA R22, R22, R22, R22 ;  /* 0x000000161616722b */ /* 0x000fc80000000016 */
[----:B------:R-:W-:Y:S01]  /*4160*/  @P1 LOP3.LUT R19, R56, 0x80000, RZ, 0xfc, !PT ;  /* 0x0008000038131812 */ /* 0x000fe200078efcff */
[----:B------:R-:W-:-:S03]  /*4170*/  DADD R56, -R12, R10 ;  /* 0x000000000c387229 */ /* 0x000fc6000000010a */
[----:B------:R-:W-:Y:S02]  /*4180*/  DFMA R22, R16, R22, R16 ;  /* 0x000000161016722b */ /* 0x000fe40000000010 */
[----:B------:R-:W-:Y:S01]  /*4190*/  DSETP.MIN.AND P0, P1, R8, R18, PT ;  /* 0x000000120800722a */ /* 0x000fe20003900000 */
[----:B------:R-:W-:-:S05]  /*41a0*/  IMAD.MOV.U32 R17, RZ, RZ, R18 ;  /* 0x000000ffff117224 */ /* 0x000fca00078e0012 */
[----:B------:R-:W-:Y:S01]  /*41b0*/  FSEL R5, R5, R19, P0 ;  /* 0x0000001305057208 */ /* 0x000fe20000000000 */
[----:B------:R-:W-:Y:S01]  /*41c0*/  DFMA R20, -R6, R22, 1 ;  /* 0x3ff000000614742b */ /* 0x000fe20000000116 */
[----:B------:R-:W-:Y:S01]  /*41d0*/  SEL R18, R8, R17, P0 ;  /* 0x0000001108127207 */ /* 0x000fe20000000000 */
[----:B------:R-:W-:-:S05]  /*41e0*/  DADD R8, -R12, R14 ;  /* 0x000000000c087229 */ /* 0x000fca000000010e */
[----:B------:R-:W-:Y:S01]  /*41f0*/  @P1 LOP3.LUT R5, R19, 0x80000, RZ, 0xfc, !PT ;  /* 0x0008000013051812 */ /* 0x000fe200078efcff */
[----:B------:R-:W-:Y:S01]  /*4200*/  DFMA R22, R22, R20, R22 ;  /* 0x000000141616722b */ /* 0x000fe20000000016 */
[----:B------:R-:W-:Y:S02]  /*4210*/  FSETP.GEU.AND P1, PT, |R16|, 5.8789094863358348022e-39, PT ;  /* 0x004004021000780b */ /* 0x000fe40003f2e200 */
[----:B------:R-:W-:Y:S01]  /*4220*/  MOV R20, RZ ;  /* 0x000000ff00147202 */ /* 0x000fe20000000f00 */
[----:B------:R-:W-:-:S06]  /*4230*/  IMAD.MOV.U32 R19, RZ, RZ, R5 ;  /* 0x000000ffff137224 */ /* 0x000fcc00078e0005 */
[----:B------:R-:W-:-:S06]  /*4240*/  DSETP.GT.AND P0, PT, R18, RZ, PT ;  /* 0x000000ff1200722a */ /* 0x000fcc0003f04000 */
[----:B------:R-:W-:Y:S01]  /*4250*/  FSEL R21, RZ, 1.875, !P0 ;  /* 0x3ff00000ff157808 */ /* 0x000fe20004000000 */
[----:B------:R-:W-:Y:S07]  /*4260*/  @P1 BRA `(.L_x_51) ;  /* 0x0000000000201947 */ /* 0x000fee0003800000 */
[----:B------:R-:W-:Y:S01]  /*4270*/  LOP3.LUT R5, R7, 0x7fffffff, RZ, 0xc0, !PT ;  /* 0x7fffffff07057812 */ /* 0x000fe200078ec0ff */
[----:B------:R-:W-:Y:S01]  /*4280*/  IMAD.MOV.U32 R14, RZ, RZ, R6 ;  /* 0x000000ffff0e7224 */ /* 0x000fe200078e0006 */
[----:B------:R-:W-:Y:S01]  /*4290*/  MOV R6, 0x42d0 ;  /* 0x000042d000067802 */ /* 0x000fe20000000f00 */
[----:B------:R-:W-:Y:S02]  /*42a0*/  IMAD.MOV.U32 R15, RZ, RZ, R7 ;  /* 0x000000ffff0f7224 */ /* 0x000fe400078e0007 */
[----:B------:R-:W-:-:S07]  /*42b0*/  VIADD R18, R5, 0xfff00000 ;  /* 0xfff0000005127836 */ /* 0x000fce0000000000 */
[----:B------:R-:W-:Y:S05]  /*42c0*/  CALL.REL.NOINC `($__internal_0_$__cuda_sm20_dblrcp_rn_slowpath_v3) ;  /* 0x0000003c00847944 */ /* 0x000fea0003c00000 */
[----:B------:R-:W-:Y:S02]  /*42d0*/  IMAD.MOV.U32 R22, RZ, RZ, R14 ;  /* 0x000000ffff167224 */ /* 0x000fe400078e000e */
[----:B------:R-:W-:-:S07]  /*42e0*/  IMAD.MOV.U32 R23, RZ, RZ, R15 ;  /* 0x000000ffff177224 */ /* 0x000fce00078e000f */
.L_x_51:
[----:B------:R-:W-:Y:S05]  /*42f0*/  BSYNC.RECONVERGENT B1 ;  /* 0x0000000000017941 */ /* 0x000fea0003800200 */
.L_x_50:
[----:B------:R-:W-:Y:S01]  /*4300*/  DMUL R10, R30, R8 ;  /* 0x000000081e0a7228 */ /* 0x000fe20000000000 */
[----:B------:R-:W-:Y:S01]  /*4310*/  BSSY.RECONVERGENT B1, `(.L_x_52) ;  /* 0x0000034000017945 */ /* 0x000fe20003800200 */
[----:B------:R-:W-:Y:S02]  /*4320*/  DMUL R6, R32, R56 ;  /* 0x0000003820067228 */ /* 0x000fe40000000000 */
[----:B------:R-:W-:-:S04]  /*4330*/  DSETP.GE.AND P0, PT, R58, RZ, PT ;  /* 0x000000ff3a00722a */ /* 0x000fc80003f06000 */
[----:B------:R-:W-:Y:S02]  /*4340*/  DFMA R10, R28, R56, -R10 ;  /* 0x000000381c0a722b */ /* 0x000fe4000000080a */
[----:B------:R-:W-:-:S06]  /*4350*/  DFMA R6, R26, R8, -R6 ;  /* 0x000000081a06722b */ /* 0x000fcc0000000806 */
[-C--:B------:R-:W-:Y:S02]  /*4360*/  DMUL R10, R10, R22.reuse ;  /* 0x000000160a0a7228 */ /* 0x080fe40000000000 */
[----:B------:R-:W-:-:S06]  /*4370*/  DMUL R6, R6, R22 ;  /* 0x0000001606067228 */ /* 0x000fcc0000000000 */
[-C--:B------:R-:W-:Y:S02]  /*4380*/  DMUL R18, R38, R10.reuse ;  /* 0x0000000a26127228 */ /* 0x080fe40000000000 */
[-C--:B------:R-:W-:Y:S02]  /*4390*/  DMUL R16, R36, R10.reuse ;  /* 0x0000000a24107228 */ /* 0x080fe40000000000 */
[----:B------:R-:W-:-:S04]  /*43a0*/  DMUL R14, R34, R10 ;  /* 0x0000000a220e7228 */ /* 0x000fc80000000000 */
[-C--:B------:R-:W-:Y:S02]  /*43b0*/  DFMA R18, R44, R6.reuse, R18 ;  /* 0x000000062c12722b */ /* 0x080fe40000000012 */
[-C--:B------:R-:W-:Y:S02]  /*43c0*/  DFMA R16, R42, R6.reuse, R16 ;  /* 0x000000062a10722b */ /* 0x080fe40000000010 */
[----:B------:R-:W-:Y:S01]  /*43d0*/  DFMA R14, R40, R6, R14 ;  /* 0x00000006280e722b */ /* 0x000fe2000000000e */
[----:B------:R-:W-:Y:S10]  /*43e0*/  @!P0 BRA `(.L_x_53) ;  /* 0x0000000000508947 */ /* 0x000ff40003800000 */
[----:B------:R-:W-:-:S14]  /*43f0*/  DSETP.GE.AND P0, PT, R8, R56, PT ;  /* 0x000000380800722a */ /* 0x000fdc0003f06000 */
[----:B------:R-:W-:Y:S05]  /*4400*/  @!P0 BRA `(.L_x_54) ;  /* 0x0000000000248947 */ /* 0x000fea0003800000 */
[----:B------:R-:W-:Y:S02]  /*4410*/  DADD R12, R58, R56 ;  /* 0x000000003a0c7229 */ /* 0x000fe40000000038 */
[----:B------:R-:W-:-:S06]  /*4420*/  DSETP.GE.AND P0, PT, R8, RZ, PT ;  /* 0x000000ff0800722a */ /* 0x000fcc0003f06000 */
[----:B------:R-:W-:Y:S02]  /*4430*/  FSEL R10, R8, RZ, P0 ;  /* 0x000000ff080a7208 */ /* 0x000fe40000000000 */
[----:B------:R-:W-:Y:S01]  /*4440*/  FSEL R11, R9, -RZ, P0 ;  /* 0x800000ff090b7208 */ /* 0x000fe20000000000 */
[----:B------:R-:W-:-:S05]  /*4450*/  DSETP.GE.AND P0, PT, R12, RZ, PT ;  /* 0x000000ff0c00722a */ /* 0x000fca0003f06000 */
[----:B------:R-:W-:-:S09]  /*4460*/  DADD R10, R58, R10 ;  /* 0x000000003a0a7229 */ /* 0x000fd2000000000a */
[----:B------:R-:W-:Y:S05]  /*4470*/  @!P0 BRA `(.L_x_55) ;  /* 0x0000000000748947 */ /* 0x000fea0003800000 */
[----:B------:R-:W-:Y:S01]  /*4480*/  CS2R R12, SRZ ;  /* 0x00000000000c7805 */ /* 0x000fe2000001ff00 */
[----:B------:R-:W-:Y:S06]  /*4490*/  BRA `(.L_x_55) ;  /* 0x00000000006c7947 */ /* 0x000fec0003800000 */
.L_x_54:
[----:B------:R-:W-:Y:S02]  /*44a0*/  DADD R12, R58, R8 ;  /* 0x000000003a0c7229 */ /* 0x000fe40000000008 */
[----:B------:R-:W-:-:S06]  /*44b0*/  DSETP.GT.AND P0, PT, R56, RZ, PT ;  /* 0x000000ff3800722a */ /* 0x000fcc0003f04000 */
[----:B------:R-:W-:Y:S02]  /*44c0*/  FSEL R10, R56, RZ, P0 ;  /* 0x000000ff380a7208 */ /* 0x000fe40000000000 */
[----:B------:R-:W-:Y:S01]  /*44d0*/  FSEL R11, R57, -RZ, P0 ;  /* 0x800000ff390b7208 */ /* 0x000fe20000000000 */
[----:B------:R-:W-:-:S05]  /*44e0*/  DSETP.GE.AND P0, PT, R12, RZ, PT ;  /* 0x000000ff0c00722a */ /* 0x000fca0003f06000 */
[----:B------:R-:W-:-:S09]  /*44f0*/  DADD R10, R58, R10 ;  /* 0x000000003a0a7229 */ /* 0x000fd2000000000a */
[----:B------:R-:W-:Y:S05]  /*4500*/  @!P0 BRA `(.L_x_55) ;  /* 0x0000000000508947 */ /* 0x000fea0003800000 */
[----:B------:R-:W-:Y:S01]  /*4510*/  CS2R R12, SRZ ;  /* 0x00000000000c7805 */ /* 0x000fe2000001ff00 */
[----:B------:R-:W-:Y:S06]  /*4520*/  BRA `(.L_x_55) ;  /* 0x0000000000487947 */ /* 0x000fec0003800000 */
.L_x_53:
[----:B------:R-:W-:-:S14]  /*4530*/  DSETP.GTU.AND P0, PT, R8, R56, PT ;  /* 0x000000380800722a */ /* 0x000fdc0003f0c000 */
[----:B------:R-:W-:Y:S05]  /*4540*/  @P0 BRA `(.L_x_56) ;  /* 0x0000000000240947 */ /* 0x000fea0003800000 */
[C---:B------:R-:W-:Y:S02]  /*4550*/  DADD R10, R58.reuse, R56 ;  /* 0x000000003a0a7229 */ /* 0x040fe40000000038 */
[----:B------:R-:W-:Y:S02]  /*4560*/  DADD R6, R58, R8 ;  /* 0x000000003a067229 */ /* 0x000fe40000000008 */
[----:B------:R-:W-:-:S04]  /*4570*/  DSETP.GEU.AND P0, PT, R8, RZ, PT ;  /* 0x000000ff0800722a */ /* 0x000fc80003f0e000 */
[----:B------:R-:W-:-:S04]  /*4580*/  DSETP.GTU.AND P1, PT, R10, RZ, PT ;  /* 0x000000ff0a00722a */ /* 0x000fc80003f2c000 */
[----:B------:R-:W-:Y:S02]  /*4590*/  FSEL R12, R6, R58, !P0 ;  /* 0x0000003a060c7208 */ /* 0x000fe40004000000 */
[----:B------:R-:W-:-:S08]  /*45a0*/  FSEL R13, R7, R59, !P0 ;  /* 0x0000003b070d7208 */ /* 0x000fd00004000000 */
[----:B------:R-:W-:Y:S05]  /*45b0*/  @P1 BRA `(.L_x_55) ;  /* 0x0000000000241947 */ /* 0x000fea0003800000 */
[----:B------:R-:W-:Y:S01]  /*45c0*/  CS2R R10, SRZ ;  /* 0x00000000000a7805 */ /* 0x000fe2000001ff00 */
[----:B------:R-:W-:Y:S06]  /*45d0*/  BRA `(.L_x_55) ;  /* 0x00000000001c7947 */ /* 0x000fec0003800000 */
.L_x_56:
[C---:B------:R-:W-:Y:S02]  /*45e0*/  DADD R10, R58.reuse, R8 ;  /* 0x000000003a0a7229 */ /* 0x040fe40000000008 */
[----:B------:R-:W-:Y:S02]  /*45f0*/  DADD R6, R58, R56 ;  /* 0x000000003a067229 */ /* 0x000fe40000000038 */
[----:B------:R-:W-:-:S04]  /*4600*/  DSETP.GEU.AND P0, PT, R56, RZ, PT ;  /* 0x000000ff3800722a */ /* 0x000fc80003f0e000 */
[----:B------:R-:W-:-:S04]  /*4610*/  DSETP.GTU.AND P1, PT, R10, RZ, PT ;  /* 0x000000ff0a00722a */ /* 0x000fc80003f2c000 */
[----:B------:R-:W-:Y:S02]  /*4620*/  FSEL R12, R6, R58, !P0 ;  /* 0x0000003a060c7208 */ /* 0x000fe40004000000 */
[----:B------:R-:W-:-:S08]  /*4630*/  FSEL R13, R7, R59, !P0 ;  /* 0x0000003b070d7208 */ /* 0x000fd00004000000 */
[----:B------:R-:W-:-:S07]  /*4640*/  @!P1 CS2R R10, SRZ ;  /* 0x00000000000a9805 */ /* 0x000fce000001ff00 */
.L_x_55:
[----:B------:R-:W-:Y:S05]  /*4650*/  BSYNC.RECONVERGENT B1 ;  /* 0x0000000000017941 */ /* 0x000fea0003800200 */
.L_x_52:
[----:B------:R-:W0:Y:S02]  /*4660*/  LDC.64 R62, c[0x0][0x380] ;  /* 0x0000e000ff3e7b82 */ /* 0x000e240000000a00 */
[----:B0-----:R-:W2:Y:S04]  /*4670*/  LDG.E.64 R8, desc[UR4][R62.64+0x18] ;  /* 0x000018043e087981 */ /* 0x001ea8000c1e1b00 */
[----:B------:R-:W2:Y:S01]  /*4680*/  LDG.E.64 R56, desc[UR4][R62.64+0x10] ;  /* 0x000010043e387981 */ /* 0x000ea2000c1e1b00 */
[----:B------:R-:W0:Y:S01]  /*4690*/  MUFU.RCP64H R7, R19 ;  /* 0x0000001300077308 */ /* 0x000e220000001800 */
[----:B------:R-:W-:Y:S01]  /*46a0*/  IMAD.MOV.U32 R6, RZ, RZ, 0x1 ;  /* 0x00000001ff067424 */ /* 0x000fe200078e00ff */
[----:B------:R-:W-:Y:S01]  /*46b0*/  FSETP.GEU.AND P2, PT, |R13|, 6.5827683646048100446e-37, PT ;  /* 0x036000000d00780b */ /* 0x000fe20003f4e200 */
[----:B------:R-:W-:Y:S01]  /*46c0*/  UMOV UR6, 0xe48e0530 ;  /* 0xe48e053000067882 */ /* 0x000fe20000000000 */
[----:B------:R-:W-:Y:S01]  /*46d0*/  UMOV UR7, 0x2b2bff2e ;  /* 0x2b2bff2e00077882 */ /* 0x000fe20000000000 */
[----:B------:R-:W-:Y:S01]  /*46e0*/  BSSY.RECONVERGENT B2, `(.L_x_57) ;  /* 0x0000017000027945 */ /* 0x000fe20003800200 */
[----:B------:R-:W-:-:S02]  /*46f0*/  DSETP.GEU.AND P1, PT, R18, -UR6, PT ;  /* 0x8000000612007e2a */ /* 0x000fc4000bf2e000 */
        /* <DEDUP_REMOVED lines=9> */
[----:B------:R-:W-:Y:S01]  /*4790*/  FSETP.GT.AND P0, PT, |R5|, 1.469367938527859385e-39, PT ;  /* 0x001000000500780b */ /* 0x000fe20003f04200 */
[----:B--2---:R-:W-:-:S08]  /*47a0*/  DADD R56, -R8, R56 ;  /* 0x0000000008387229 */ /* 0x004fd00000000138 */
[----:B------:R-:W-:-:S04]  /*47b0*/  DFMA R8, R20, R56, R8 ;  /* 0x000000381408722b */ /* 0x000fc80000000008 */
[----:B------:R-:W-:Y:S07]  /*47c0*/  @P0 BRA P2, `(.L_x_58) ;  /* 0x0000000000200947 */ /* 0x000fee0001000000 */
[----:B------:R-:W-:Y:S01]  /*47d0*/  IMAD.MOV.U32 R58, RZ, RZ, R12 ;  /* 0x000000ffff3a7224 */ /* 0x000fe200078e000c */
[----:B------:R-:W-:Y:S01]  /*47e0*/  MOV R6, 0x4830 ;  /* 0x0000483000067802 */ /* 0x000fe20000000f00 */
[----:B------:R-:W-:Y:S02]  /*47f0*/  IMAD.MOV.U32 R59, RZ, RZ, R13 ;  /* 0x000000ffff3b7224 */ /* 0x000fe400078e000d */
[----:B------:R-:W-:Y:S02]  /*4800*/  IMAD.MOV.U32 R60, RZ, RZ, R18 ;  /* 0x000000ffff3c7224 */ /* 0x000fe400078e0012 */
[----:B------:R-:W-:-:S07]  /*4810*/  IMAD.MOV.U32 R63, RZ, RZ, R19 ;  /* 0x000000ffff3f7224 */ /* 0x000fce00078e0013 */
[----:B------:R-:W-:Y:S05]  /*4820*/  CALL.REL.NOINC `($__internal_1_$__cuda_sm20_div_rn_f64_full) ;  /* 0x0000003800d07944 */ /* 0x000fea0003c00000 */
[----:B------:R-:W-:Y:S02]  /*4830*/  IMAD.MOV.U32 R6, RZ, RZ, R72 ;  /* 0x000000ffff067224 */ /* 0x000fe400078e0048 */
[----:B------:R-:W-:-:S07]  /*4840*/  IMAD.MOV.U32 R7, RZ, RZ, R73 ;  /* 0x000000ffff077224 */ /* 0x000fce00078e0049 */
.L_x_58:
[----:B------:R-:W-:Y:S05]  /*4850*/  BSYNC.RECONVERGENT B2 ;  /* 0x0000000000027941 */ /* 0x000fea0003800200 */
.L_x_57:
        /* <DEDUP_REMOVED lines=15> */
[----:B------:R-:W-:Y:S02]  /*4950*/  FSEL R56, R6, RZ, !P1 ;  /* 0x000000ff06387208 */ /* 0x000fe40004800000 */
[----:B------:R-:W-:-:S07]  /*4960*/  FSEL R57, R7, 1.875, !P1 ;  /* 0x3ff0000007397808 */ /* 0x000fce0004800000 */
[----:B------:R-:W-:-:S05]  /*4970*/  FFMA R5, RZ, R19, R73 ;  /* 0x00000013ff057223 */ /* 0x000fca0000000049 */
[----:B------:R-:W-:-:S13]  /*4980*/  FSETP.GT.AND P2, PT, |R5|, 1.469367938527859385e-39, PT ;  /* 0x001000000500780b */ /* 0x000fda0003f44200 */
[----:B------:R-:W-:Y:S05]  /*4990*/  @P2 BRA P3, `(.L_x_60) ;  /* 0x0000000000182947 */ /* 0x000fea0001800000 */
[----:B------:R-:W-:Y:S01]  /*49a0*/  IMAD.MOV.U32 R58, RZ, RZ, R10 ;  /* 0x000000ffff3a7224 */ /* 0x000fe200078e000a */
[----:B------:R-:W-:Y:S01]  /*49b0*/  MOV R6, 0x4a00 ;  /* 0x00004a0000067802 */ /* 0x000fe20000000f00 */
[----:B------:R-:W-:Y:S02]  /*49c0*/  IMAD.MOV.U32 R59, RZ, RZ, R11 ;  /* 0x000000ffff3b7224 */ /* 0x000fe400078e000b */
[----:B------:R-:W-:Y:S02]  /*49d0*/  IMAD.MOV.U32 R60, RZ, RZ, R18 ;  /* 0x000000ffff3c7224 */ /* 0x000fe400078e0012 */
[----:B------:R-:W-:-:S07]  /*49e0*/  IMAD.MOV.U32 R63, RZ, RZ, R19 ;  /* 0x000000ffff3f7224 */ /* 0x000fce00078e0013 */
[----:B------:R-:W-:Y:S05]  /*49f0*/  CALL.REL.NOINC `($__internal_1_$__cuda_sm20_div_rn_f64_full) ;  /* 0x00000038005c7944 */ /* 0x000fea0003c00000 */
.L_x_60:
[----:B------:R-:W-:Y:S05]  /*4a00*/  BSYNC.RECONVERGENT B2 ;  /* 0x0000000000027941 */ /* 0x000fea0003800200 */
.L_x_59:
[----:B------:R-:W0:Y:S01]  /*4a10*/  MUFU.RCP64H R7, R17 ;  /* 0x0000001100077308 */ /* 0x000e220000001800 */
[----:B------:R-:W-:Y:S01]  /*4a20*/  IMAD.MOV.U32 R6, RZ, RZ, 0x1 ;  /* 0x00000001ff067424 */ /* 0x000fe200078e00ff */
[----:B------:R-:W-:Y:S01]  /*4a30*/  FSEL R56, R72, R56, P0 ;  /* 0x0000003848387208 */ /* 0x000fe20000000000 */
[----:B------:R-:W-:Y:S01]  /*4a40*/  UMOV UR6, 0xe48e0530 ;  /* 0xe48e053000067882 */ /* 0x000fe20000000000 */
[----:B------:R-:W-:Y:S01]  /*4a50*/  FSEL R57, R73, R57, P0 ;  /* 0x0000003949397208 */ /* 0x000fe20000000000 */
[----:B------:R-:W-:Y:S01]  /*4a60*/  UMOV UR7, 0x2b2bff2e ;  /* 0x2b2bff2e00077882 */ /* 0x000fe20000000000 */
[----:B------:R-:W-:Y:S01]  /*4a70*/  FSETP.GEU.AND P2, PT, |R13|, 6.5827683646048100446e-37, PT ;  /* 0x036000000d00780b */ /* 0x000fe20003f4e200 */
[----:B------:R-:W-:Y:S01]  /*4a80*/  DSETP.GEU.AND P1, PT, R16, -UR6, PT ;  /* 0x8000000610007e2a */ /* 0x000fe2000bf2e000 */
[----:B------:R-:W-:Y:S02]  /*4a90*/  BSSY.RECONVERGENT B2, `(.L_x_61) ;  /* 0x000001b000027945 */ /* 0x000fe40003800200 */
[----:B------:R-:W-:-:S02]  /*4aa0*/  DSETP.MIN.AND P3, P4, R56, 1000, PT ;  /* 0x408f40003800742a */ /* 0x000fc40003c60000 */
        /* <DEDUP_REMOVED lines=8> */
[----:B------:R-:W-:-:S09]  /*4b30*/  IMAD.MOV.U32 R58, RZ, RZ, 0x80000 ;  /* 0x00080000ff3a7424 */ /* 0x000fd200078e00ff */
        /* <DEDUP_REMOVED lines=9> */
[----:B------:R-:W-:Y:S01]  /*4bd0*/  MOV R6, 0x4c20 ;  /* 0x00004c2000067802 */ /* 0x000fe20000000f00 */
[----:B------:R-:W-:Y:S02]  /*4be0*/  IMAD.MOV.U32 R59, RZ, RZ, R13 ;  /* 0x000000ffff3b7224 */ /* 0x000fe400078e000d */
[----:B------:R-:W-:Y:S02]  /*4bf0*/  IMAD.MOV.U32 R60, RZ, RZ, R16 ;  /* 0x000000ffff3c7224 */ /* 0x000fe400078e0010 */
[----:B------:R-:W-:-:S07]  /*4c00*/  IMAD.MOV.U32 R63, RZ, RZ, R17 ;  /* 0x000000ffff3f7224 */ /* 0x000fce00078e0011 */
[----:B------:R-:W-:Y:S05]  /*4c10*/  CALL.REL.NOINC `($__internal_1_$__cuda_sm20_div_rn_f64_full) ;  /* 0x0000003400d47944 */ /* 0x000fea0003c00000 */
[----:B------:R-:W-:Y:S01]  /*4c20*/  MOV R6, R72 ;  /* 0x0000004800067202 */ /* 0x000fe20000000f00 */
[----:B------:R-:W-:-:S07]  /*4c30*/  IMAD.MOV.U32 R7, RZ, RZ, R73 ;  /* 0x000000ffff077224 */ /* 0x000fce00078e0049 */
.L_x_62:
[----:B------:R-:W-:Y:S05]  /*4c40*/  BSYNC.RECONVERGENT B2 ;  /* 0x0000000000027941 */ /* 0x000fea0003800200 */
.L_x_61:
[----:B------:R-:W0:Y:S01]  /*4c50*/  MUFU.RCP64H R59, R17 ;  /* 0x00000011003b7308 */ /* 0x000e220000001800 */
[----:B------:R-:W-:Y:S01]  /*4c60*/  IMAD.MOV.U32 R58, RZ, RZ, 0x1 ;  /* 0x00000001ff3a7424 */ /* 0x000fe200078e00ff */
[----:B------:R-:W-:Y:S01]  /*4c70*/  FSETP.GEU.AND P3, PT, |R11|, 6.5827683646048100446e-37, PT ;  /* 0x036000000b00780b */ /* 0x000fe20003f6e200 */
[----:B------:R-:W-:Y:S01]  /*4c80*/  UMOV UR6, 0xe48e0530 ;  /* 0xe48e053000067882 */ /* 0x000fe20000000000 */
[----:B------:R-:W-:Y:S01]  /*4c90*/  UMOV UR7, 0x2b2bff2e ;  /* 0x2b2bff2e00077882 */ /* 0x000fe20000000000 */
[----:B------:R-:W-:Y:S01]  /*4ca0*/  BSSY.RECONVERGENT B2, `(.L_x_63) ;  /* 0x0000015000027945 */ /* 0x000fe20003800200 */
[C---:B------:R-:W-:Y:S01]  /*4cb0*/  DSETP.GT.AND P0, PT, R16.reuse, UR6, PT ;  /* 0x0000000610007e2a */ /* 0x040fe2000bf04000 */
[----:B------:R-:W-:Y:S02]  /*4cc0*/  FSEL R56, R6, R56, !P1 ;  /* 0x0000003806387208 */ /* 0x000fe40004800000 */
        /* <DEDUP_REMOVED lines=18> */
.L_x_64:
[----:B------:R-:W-:Y:S05]  /*4df0*/  BSYNC.RECONVERGENT B2 ;  /* 0x0000000000027941 */ /* 0x000fea0003800200 */
.L_x_63:
[----:B------:R-:W0:Y:S01]  /*4e00*/  MUFU.RCP64H R7, R15 ;  /* 0x0000000f00077308 */ /* 0x000e220000001800 */
[----:B------:R-:W-:Y:S01]  /*4e10*/  IMAD.MOV.U32 R6, RZ, RZ, 0x1 ;  /* 0x00000001ff067424 */ /* 0x000fe200078e00ff */
[----:B------:R-:W-:Y:S01]  /*4e20*/  FSEL R56, R72, R56, P0 ;  /* 0x0000003848387208 */ /* 0x000fe20000000000 */
[----:B------:R-:W-:Y:S01]  /*4e30*/  IMAD.MOV.U32 R5, RZ, RZ, R68 ;  /* 0x000000ffff057224 */ /* 0x000fe200078e0044 */
[----:B------:R-:W-:Y:S01]  /*4e40*/  FSEL R57, R73, R57, P0 ;  /* 0x0000003949397208 */ /* 0x000fe20000000000 */
[----:B------:R-:W-:Y:S01]  /*4e50*/  UMOV UR6, 0xe48e0530 ;  /* 0xe48e053000067882 */ /* 0x000fe20000000000 */
[----:B------:R-:W-:Y:S01]  /*4e60*/  FSETP.GEU.AND P2, PT, |R13|, 6.5827683646048100446e-37, PT ;  /* 0x036000000d00780b */ /* 0x000fe20003f4e200 */
[----:B------:R-:W-:Y:S01]  /*4e70*/  UMOV UR7, 0x2b2bff2e ;  /* 0x2b2bff2e00077882 */ /* 0x000fe20000000000 */
[----:B------:R-:W-:Y:S01]  /*4e80*/  BSSY.RECONVERGENT B2, `(.L_x_65) ;  /* 0x000001b000027945 */ /* 0x000fe20003800200 */
[----:B------:R-:W-:Y:S02]  /*4e90*/  DSETP.GEU.AND P1, PT, R14, -UR6, PT ;  /* 0x800000060e007e2a */ /* 0x000fe4000bf2e000 */
[----:B------:R-:W-:-:S02]  /*4ea0*/  DSETP.MIN.AND P3, P4, R68, R56, PT ;  /* 0x000000384400722a */ /* 0x000fc40003c60000 */
        /* <DEDUP_REMOVED lines=8> */
[----:B------:R-:W-:-:S05]  /*4f30*/  IMAD.MOV.U32 R60, RZ, RZ, R57 ;  /* 0x000000ffff3c7224 */ /* 0x000fca00078e0039 */
[----:B------:R-:W-:Y:S02]  /*4f40*/  FSEL R69, R69, R60, P3 ;  /* 0x0000003c45457208 */ /* 0x000fe40001800000 */
[----:B------:R-:W-:Y:S02]  /*4f50*/  @P4 LOP3.LUT R69, R60, 0x80000, RZ, 0xfc, !PT ;  /* 0x000800003c454812 */ /* 0x000fe400078efcff */
[----:B------:R-:W-:-:S05]  /*4f60*/  FFMA R58, RZ, R15, R7 ;  /* 0x0000000fff3a7223 */ /* 0x000fca0000000007 */
[----:B------:R-:W-:Y:S01]  /*4f70*/  FSETP.GT.AND P0, PT, |R58|, 1.469367938527859385e-39, PT ;  /* 0x001000003a00780b */ /* 0x000fe20003f04200 */
[----:B------:R-:W-:-:S05]  /*4f80*/  IMAD.MOV.U32 R58, RZ, RZ, R56 ;  /* 0x000000ffff3a7224 */ /* 0x000fca00078e0038 */
[----:B------:R-:W-:-:S07]  /*4f90*/  SEL R68, R5, R58, P3 ;  /* 0x0000003a05447207 */ /* 0x000fce0001800000 */
[----:B------:R-:W-:Y:S05]  /*4fa0*/  @P0 BRA P2, `(.L_x_66) ;  /* 0x0000000000200947 */ /* 0x000fea0001000000 */
[----:B------:R-:W-:Y:S01]  /*4fb0*/  IMAD.MOV.U32 R58, RZ, RZ, R12 ;  /* 0x000000ffff3a7224 */ /* 0x000fe200078e000c */
[----:B------:R-:W-:Y:S01]  /*4fc0*/  MOV R60, R14 ;  /* 0x0000000e003c7202 */ /* 0x000fe20000000f00 */
[----:B------:R-:W-:Y:S01]  /*4fd0*/  IMAD.MOV.U32 R59, RZ, RZ, R13 ;  /* 0x000000ffff3b7224 */ /* 0x000fe200078e000d */
[----:B------:R-:W-:Y:S01]  /*4fe0*/  MOV R6, 0x5010 ;  /* 0x0000501000067802 */ /* 0x000fe20000000f00 */
[----:B------:R-:W-:-:S07]  /*4ff0*/  IMAD.MOV.U32 R63, RZ, RZ, R15 ;  /* 0x000000ffff3f7224 */ /* 0x000fce00078e000f */
[----:B------:R-:W-:Y:S05]  /*5000*/  CALL.REL.NOINC `($__internal_1_$__cuda_sm20_div_rn_f64_full) ;  /* 0x0000003000d87944 */ /* 0x000fea0003c00000 */
[----:B------:R-:W-:Y:S02]  /*5010*/  IMAD.MOV.U32 R6, RZ, RZ, R72 ;  /* 0x000000ffff067224 */ /* 0x000fe400078e0048 */
[----:B------:R-:W-:-:S07]  /*5020*/  IMAD.MOV.U32 R7, RZ, RZ, R73 ;  /* 0x000000ffff077224 */ /* 0x000fce00078e0049 */
.L_x_66:
[----:B------:R-:W-:Y:S05]  /*5030*/  BSYNC.RECONVERGENT B2 ;  /* 0x0000000000027941 */ /* 0x000fea0003800200 */
.L_x_65:
        /* <DEDUP_REMOVED lines=15> */
[----:B------:R-:W-:Y:S02]  /*5130*/  FSEL R12, R6, R56, !P1 ;  /* 0x00000038060c7208 */ /* 0x000fe40004800000 */
[----:B------:R-:W-:-:S07]  /*5140*/  FSEL R56, R7, R57, !P1 ;  /* 0x0000003907387208 */ /* 0x000fce0004800000 */
        /* <DEDUP_REMOVED lines=9> */
.L_x_68:
[----:B------:R-:W-:Y:S05]  /*51e0*/  BSYNC.RECONVERGENT B2 ;  /* 0x0000000000027941 */ /* 0x000fea0003800200 */
.L_x_67:
[----:B------:R-:W-:Y:S01]  /*51f0*/  FSEL R12, R72, R12, P0 ;  /* 0x0000000c480c7208 */ /* 0x000fe20000000000 */
[----:B------:R-:W-:Y:S01]  /*5200*/  IMAD.MOV.U32 R5, RZ, RZ, R69 ;  /* 0x000000ffff057224 */ /* 0x000fe200078e0045 */
[----:B------:R-:W-:-:S05]  /*5210*/  FSEL R13, R73, R56, P0 ;  /* 0x00000038490d7208 */ /* 0x000fca0000000000 */
[----:B------:R-:W-:Y:S01]  /*5220*/  IMAD.MOV.U32 R10, RZ, RZ, R13 ;  /* 0x000000ffff0a7224 */ /* 0x000fe200078e000d */
[----:B------:R-:W-:-:S06]  /*5230*/  DSETP.MIN.AND P0, P1, R68, R12, PT ;  /* 0x0000000c4400722a */ /* 0x000fcc0003900000 */
[----:B------:R-:W-:Y:S02]  /*5240*/  FSEL R7, R5, R10, P0 ;  /* 0x0000000a05077208 */ /* 0x000fe40000000000 */
[----:B------:R-:W-:Y:S01]  /*5250*/  SEL R6, R68, R12, P0 ;  /* 0x0000000c44067207 */ /* 0x000fe20000000000 */
[----:B------:R-:W-:-:S05]  /*5260*/  IMAD.MOV.U32 R12, RZ, RZ, 0x80000 ;  /* 0x00080000ff0c7424 */ /* 0x000fca00078e00ff */
[----:B------:R-:W-:Y:S02]  /*5270*/  @P1 LOP3.LUT R7, R10, 0x80000, RZ, 0xfc, !PT ;  /* 0x000800000a071812 */ /* 0x000fe400078efcff */
[----:B------:R-:W0:Y:S04]  /*5280*/  LDC.64 R10, c[0x0][0x400] ;  /* 0x00010000ff0a7b82 */ /* 0x000e280000000a00 */
[----:B------:R-:W-:-:S08]  /*5290*/  DMUL R8, R8, R6 ;  /* 0x0000000608087228 */ /* 0x000fd00000000000 */
[----:B------:R-:W-:Y:S02]  /*52a0*/  DSETP.MIN.AND P0, P1, R8, 1, PT ;  /* 0x3ff000000800742a */ /* 0x000fe40003900000 */
[----:B------:R-:W-:-:S04]  /*52b0*/  IMAD.MOV.U32 R5, RZ, RZ, R9 ;  /* 0x000000ffff057224 */ /* 0x000fc800078e0009 */
[----:B------:R-:W-:Y:S02]  /*52c0*/  SEL R6, R8, RZ, P0 ;  /* 0x000000ff08067207 */ /* 0x000fe40000000000 */
[----:B------:R-:W-:Y:S01]  /*52d0*/  FSEL R7, R5, 1.875, P0 ;  /* 0x3ff0000005077808 */ /* 0x000fe20000000000 */
[----:B0-----:R-:W-:-:S05]  /*52e0*/  IMAD.WIDE R56, R4, 0x8, R10 ;  /* 0x0000000804387825 */ /* 0x001fca00078e020a */
[----:B------:R-:W-:-:S06]  /*52f0*/  @P1 LOP3.LUT R7, R12, 0x3ff00000, RZ, 0xfc, !PT ;  /* 0x3ff000000c071812 */ /* 0x000fcc00078efcff */
[----:B------:R-:W-:-:S07]  /*5300*/  DFMA R18, R18, R6, R24 ;  /* 0x000000061212722b */ /* 0x000fce0000000018 */
[----:B------:R0:W-:Y:S04]  /*5310*/  STG.E.64 desc[UR4][R56.64], R18 ;  /* 0x0000001238007986 */ /* 0x0001e8000c101b04 */
[----:B------:R-:W2:Y:S02]  /*5320*/  LDG.E.64 R8, desc[UR4][R54.64] ;  /* 0x0000000436087981 */ /* 0x000ea4000c1e1b00 */
[----:B--2---:R-:W-:Y:S01]  /*5330*/  DFMA R8, R16, R6, R8 ;  /* 0x000000061008722b */ /* 0x004fe20000000008 */
[----:B------:R-:W1:Y:S06]  /*5340*/  LDC.64 R16, c[0x0][0x3a8] ;  /* 0x0000ea00ff107b82 */ /* 0x000e6c0000000a00 */
[----:B------:R2:W-:Y:S04]  /*5350*/  STG.E.64 desc[UR4][R56.64+0x8], R8 ;  /* 0x0000080838007986 */ /* 0x0005e8000c101b04 */
[----:B------:R-:W3:Y:S01]  /*5360*/  LDG.E.64 R10, desc[UR4][R54.64] ;  /* 0x00000004360a7981 */ /* 0x000ee2000c1e1b00 */
[----:B-1----:R-:W-:-:S04]  /*5370*/  IMAD.WIDE R12, R3, 0x8, R16 ;  /* 0x00000008030c7825 */ /* 0x002fc800078e0210 */
[----:B0-----:R-:W-:Y:S01]  /*5380*/  IMAD.WIDE R18, R0, 0x8, R16 ;  /* 0x0000000800127825 */ /* 0x001fe200078e0210 */
[----:B---3--:R-:W-:-:S03]  /*5390*/  DFMA R10, R14, R6, R10 ;  /* 0x000000060e0a722b */ /* 0x008fc6000000000a */
[----:B------:R-:W-:-:S04]  /*53a0*/  IMAD.WIDE R14, R2, 0x8, R16 ;  /* 0x00000008020e7825 */ /* 0x000fc800078e0210 */
[----:B------:R0:W-:Y:S04]  /*53b0*/  STG.E.64 desc[UR4][R56.64+0x10], R10 ;  /* 0x0000100a38007986 */ /* 0x0001e8000c101b04 */
[----:B------:R-:W3:Y:S04]  /*53c0*/  LDG.E.64 R12, desc[UR4][R12.64] ;  /* 0x000000040c0c7981 */ /* 0x000ee8000c1e1b00 */
[----:B------:R-:W3:Y:S04]  /*53d0*/  LDG.E.64 R6, desc[UR4][R14.64] ;  /* 0x000000040e067981 */ /* 0x000ee8000c1e1b00 */
[----:B------:R-:W2:Y:S04]  /*53e0*/  LDG.E.64 R18, desc[UR4][R18.64] ;  /* 0x0000000412127981 */ /* 0x000ea8000c1e1b00 */
[----:B------:R-:W4:Y:S01]  /*53f0*/  LDG.E.64 R24, desc[UR4][R52.64] ;  /* 0x0000000434187981 */ /* 0x000f22000c1e1b00 */
[----:B------:R-:W-:Y:S01]  /*5400*/  BSSY.RECONVERGENT B1, `(.L_x_69) ;  /* 0x0000038000017945 */ /* 0x000fe20003800200 */
[----:B---3--:R-:W-:-:S02]  /*5410*/  DADD R6, -R12, R6 ;  /* 0x000000000c067229 */ /* 0x008fc40000000106 */
[----:B--2---:R-:W-:-:S06]  /*5420*/  DADD R8, -R12, R18 ;  /* 0x000000000c087229 */ /* 0x004fcc0000000112 */
[----:B------:R-:W-:Y:S02]  /*5430*/  DMUL R54, R30, R6 ;  /* 0x000000061e367228 */ /* 0x000fe40000000000 */
[----:B------:R-:W-:-:S06]  /*5440*/  DMUL R16, R32, R8 ;  /* 0x0000000820107228 */ /* 0x000fcc0000000000 */
[----:B------:R-:W-:Y:S02]  /*5450*/  DFMA R54, R28, R8, -R54 ;  /* 0x000000081c36722b */ /* 0x000fe40000000836 */
[----:B0-----:R-:W-:Y:S02]  /*5460*/  DFMA R10, R26, R6, -R16 ;  /* 0x000000061a0a722b */ /* 0x001fe40000000810 */
[----:B----4-:R-:W-:-:S04]  /*5470*/  DADD R16, R12, -R24 ;  /* 0x000000000c107229 */ /* 0x010fc80000000818 */
[-C--:B------:R-:W-:Y:S02]  /*5480*/  DMUL R54, R54, R22.reuse ;  /* 0x0000001636367228 */ /* 0x080fe40000000000 */
[----:B------:R-:W-:Y:S02]  /*5490*/  DMUL R10, R10, R22 ;  /* 0x000000160a0a7228 */ /* 0x000fe40000000000 */
[----:B------:R-:W-:-:S04]  /*54a0*/  DSETP.GE.AND P0, PT, R16, RZ, PT ;  /* 0x000000ff1000722a */ /* 0x000fc80003f06000 */
        /* <DEDUP_REMOVED lines=18> */
.L_x_71:
        /* <DEDUP_REMOVED lines=9> */
.L_x_70:
        /* <DEDUP_REMOVED lines=11> */
.L_x_73:
[C---:B------:R-:W-:Y:S02]  /*5710*/  DADD R18, R16.reuse, R6 ;  /* 0x0000000010127229 */ /* 0x040fe40000000006 */
[----:B------:R-:W-:Y:S02]  /*5720*/  DADD R6, R16, R8 ;  /* 0x0000000010067229 */ /* 0x000fe40000000008 */
[----:B------:R-:W-:-:S04]  /*5730*/  DSETP.GEU.AND P0, PT, R8, RZ, PT ;  /* 0x000000ff0800722a */ /* 0x000fc80003f0e000 */
[----:B------:R-:W-:-:S04]  /*5740*/  DSETP.GTU.AND P1, PT, R18, RZ, PT ;  /* 0x000000ff1200722a */ /* 0x000fc80003f2c000 */
[----:B------:R-:W-:Y:S02]  /*5750*/  FSEL R54, R6, R16, !P0 ;  /* 0x0000001006367208 */ /* 0x000fe40004000000 */
[----:B------:R-:W-:-:S08]  /*5760*/  FSEL R55, R7, R17, !P0 ;  /* 0x0000001107377208 */ /* 0x000fd00004000000 */
[----:B------:R-:W-:-:S07]  /*5770*/  @!P1 CS2R R18, SRZ ;  /* 0x0000000000129805 */ /* 0x000fce000001ff00 */
.L_x_72:
[----:B------:R-:W-:Y:S05]  /*5780*/  BSYNC.RECONVERGENT B1 ;  /* 0x0000000000017941 */ /* 0x000fea0003800200 */
.L_x_69:
[----:B------:R-:W0:Y:S02]  /*5790*/  LDC.64 R60, c[0x0][0x380] ;  /* 0x0000e000ff3c7b82 */ /* 0x000e240000000a00 */
[----:B0-----:R-:W2:Y:S04]  /*57a0*/  LDG.E.64 R16, desc[UR4][R60.64+0x28] ;  /* 0x000028043c107981 */ /* 0x001ea8000c1e1b00 */
[----:B------:R-:W2:Y:S01]  /*57b0*/  LDG.E.64 R8, desc[UR4][R60.64+0x20] ;  /* 0x000020043c087981 */ /* 0x000ea2000c1e1b00 */
[----:B------:R-:W0:Y:S01]  /*57c0*/  MUFU.RCP64H R7, R15 ;  /* 0x0000000f00077308 */ /* 0x000e220000001800 */
[----:B------:R-:W-:Y:S01]  /*57d0*/  HFMA2 R6, -RZ, RZ, 0, 5.9604644775390625e-08 ;  /* 0x00000001ff067431 */ /* 0x000fe200000001ff */
        /* <DEDUP_REMOVED lines=26> */
.L_x_75:
[----:B------:R-:W-:Y:S05]  /*5980*/  BSYNC.RECONVERGENT B2 ;  /* 0x0000000000027941 */ /* 0x000fea0003800200 */
.L_x_74:
        /* <DEDUP_REMOVED lines=26> */
.L_x_77:
[----:B------:R-:W-:Y:S05]  /*5b30*/  BSYNC.RECONVERGENT B2 ;  /* 0x0000000000027941 */ /* 0x000fea0003800200 */
.L_x_76:
        /* <DEDUP_REMOVED lines=18> */
[----:B------:R-:W-:-:S09]  /*5c60*/  HFMA2 R56, -RZ, RZ, 4.76837158203125e-07, 0 ;  /* 0x00080000ff387431 */ /* 0x000fd200000001ff */
        /* <DEDUP_REMOVED lines=16> */
.L_x_79:
[----:B------:R-:W-:Y:S05]  /*5d70*/  BSYNC.RECONVERGENT B2 ;  /* 0x0000000000027941 */ /* 0x000fea0003800200 */
.L_x_78:
        /* <DEDUP_REMOVED lines=21> */
[----:B------:R-:W-:Y:S01]  /*5ed0*/  MOV R63, R13 ;  /* 0x0000000d003f7202 */ /* 0x000fe20000000f00 */
[----:B------:R-:W-:Y:S01]  /*5ee0*/  IMAD.MOV.U32 R59, RZ, RZ, R19 ;  /* 0x000000ffff3b7224 */ /* 0x000fe200078e0013 */
[----:B------:R-:W-:Y:S01]  /*5ef0*/  MOV R6, 0x5f20 ;  /* 0x00005f2000067802 */ /* 0x000fe20000000f00 */
[----:B------:R-:W-:-:S07]  /*5f00*/  IMAD.MOV.U32 R60, RZ, RZ, R12 ;  /* 0x000000ffff3c7224 */ /* 0x000fce00078e000c */
[----:B------:R-:W-:Y:S05]  /*5f10*/  CALL.REL.NOINC `($__internal_1_$__cuda_sm20_div_rn_f64_full) ;  /* 0x0000002400147944 */ /* 0x000fea0003c00000 */
.L_x_81:
[----:B------:R-:W-:Y:S05]  /*5f20*/  BSYNC.RECONVERGENT B2 ;  /* 0x0000000000027941 */ /* 0x000fea0003800200 */
.L_x_80:
        /* <DEDUP_REMOVED lines=10> */
[----:B------:R-:W-:Y:S01]  /*5fd0*/  DSETP.MIN.AND P3, P4, R56, R8, PT ;  /* 0x000000083800722a */ /* 0x000fe20003c60000 */
[----:B------:R-:W-:Y:S01]  /*5fe0*/  IMAD.MOV.U32 R56, RZ, RZ, R8 ;  /* 0x000000ffff387224 */ /* 0x000fe200078e0008 */
[----:B0-----:R-:W-:-:S04]  /*5ff0*/  DFMA R58, -R10, R6, 1 ;  /* 0x3ff000000a3a742b */ /* 0x001fc80000000106 */
[----:B------:R-:W-:-:S04]  /*6000*/  SEL R56, R5, R56, P3 ;  /* 0x0000003805387207 */ /* 0x000fc80001800000 */
        /* <DEDUP_REMOVED lines=9> */
[----:B------:R-:W-:-:S05]  /*60a0*/  IMAD.MOV.U32 R58, RZ, RZ, R9 ;  /* 0x000000ffff3a7224 */ /* 0x000fca00078e0009 */
        /* <DEDUP_REMOVED lines=11> */
.L_x_83:
[----:B------:R-:W-:Y:S05]  /*6160*/  BSYNC.RECONVERGENT B2 ;  /* 0x0000000000027941 */ /* 0x000fea0003800200 */
.L_x_82:
        /* <DEDUP_REMOVED lines=26> */
.L_x_85:
[----:B------:R-:W-:Y:S05]  /*6310*/  BSYNC.RECONVERGENT B2 ;  /* 0x0000000000027941 */ /* 0x000fea0003800200 */
.L_x_84:
[----:B------:R-:W-:Y:S01]  /*6320*/  FSEL R8, R72, R8, P0 ;  /* 0x0000000848087208 */ /* 0x000fe20000000000 */
[----:B------:R-:W-:Y:S01]  /*6330*/  IMAD.MOV.U32 R5, RZ, RZ, R57 ;  /* 0x000000ffff057224 */ /* 0x000fe200078e0039 */
[----:B------:R-:W-:-:S05]  /*6340*/  FSEL R9, R73, R9, P0 ;  /* 0x0000000949097208 */ /* 0x000fca0000000000 */
[----:B------:R-:W-:Y:S01]  /*6350*/  IMAD.MOV.U32 R18, RZ, RZ, R9 ;  /* 0x000000ffff127224 */ /* 0x000fe200078e0009 */
[----:B------:R-:W-:-:S06]  /*6360*/  DSETP.MIN.AND P0, P1, R56, R8, PT ;  /* 0x000000083800722a */ /* 0x000fcc0003900000 */
[----:B------:R-:W-:Y:S02]  /*6370*/  FSEL R7, R5, R18, P0 ;  /* 0x0000001205077208 */ /* 0x000fe40000000000 */
[----:B------:R-:W-:Y:S02]  /*6380*/  SEL R6, R56, R8, P0 ;  /* 0x0000000838067207 */ /* 0x000fe40000000000 */
[----:B------:R-:W0:Y:S04]  /*6390*/  LDC.64 R8, c[0x0][0x408] ;  /* 0x00010200ff087b82 */ /* 0x000e280000000a00 */
[----:B------:R-:W-:Y:S01]  /*63a0*/  @P1 LOP3.LUT R7, R18, 0x80000, RZ, 0xfc, !PT ;  /* 0x0008000012071812 */ /* 0x000fe200078efcff */
[----:B------:R-:W-:-:S05]  /*63b0*/  IMAD.MOV.U32 R18, RZ, RZ, 0x80000 ;  /* 0x00080000ff127424 */ /* 0x000fca00078e00ff */
[----:B------:R-:W-:-:S08]  /*63c0*/  DMUL R16, R16, R6 ;  /* 0x0000000610107228 */ /* 0x000fd00000000000 */
[----:B------:R-:W-:Y:S02]  /*63d0*/  DSETP.MIN.AND P0, P1, R16, 1, PT ;  /* 0x3ff000001000742a */ /* 0x000fe40003900000 */
[----:B------:R-:W-:-:S04]  /*63e0*/  IMAD.MOV.U32 R5, RZ, RZ, R17 ;  /* 0x000000ffff057224 */ /* 0x000fc800078e0011 */
[----:B------:R-:W-:Y:S02]  /*63f0*/  SEL R6, R16, RZ, P0 ;  /* 0x000000ff10067207 */ /* 0x000fe40000000000 */
[----:B------:R-:W-:Y:S01]  /*6400*/  FSEL R7, R5, 1.875, P0 ;  /* 0x3ff0000005077808 */ /* 0x000fe20000000000 */
[----:B------:R-:W1:Y:S05]  /*6410*/  LDC.64 R16, c[0x0][0x3b0] ;  /* 0x0000ec00ff107b82 */ /* 0x000e6a0000000a00 */
[----:B------:R-:W-:Y:S01]  /*6420*/  @P1 LOP3.LUT R7, R18, 0x3ff00000, RZ, 0xfc, !PT ;  /* 0x3ff0000012071812 */ /* 0x000fe200078efcff */
[----:B0-----:R-:W-:-:S05]  /*6430*/  IMAD.WIDE R18, R4, 0x8, R8 ;  /* 0x0000000804127825 */ /* 0x001fca00078e0208 */
[----:B------:R-:W-:-:S07]  /*6440*/  DFMA R14, R14, R6, R24 ;  /* 0x000000060e0e722b */ /* 0x000fce0000000018 */
[----:B------:R-:W-:Y:S04]  /*6450*/  STG.E.64 desc[UR4][R18.64], R14 ;  /* 0x0000000e12007986 */ /* 0x000fe8000c101b04 */
[----:B------:R-:W2:Y:S02]  /*6460*/  LDG.E.64 R8, desc[UR4][R52.64] ;  /* 0x0000000434087981 */ /* 0x000ea4000c1e1b00 */
[----:B--2---:R-:W-:-:S07]  /*6470*/  DFMA R8, R12, R6, R8 ;  /* 0x000000060c08722b */ /* 0x004fce0000000008 */
[----:B------:R0:W-:Y:S04]  /*6480*/  STG.E.64 desc[UR4][R18.64+0x8], R8 ;  /* 0x0000080812007986 */ /* 0x0001e8000c101b04 */
[----:B------:R-:W2:Y:S02]  /*6490*/  LDG.E.64 R12, desc[UR4][R52.64] ;  /* 0x00000004340c7981 */ /* 0x000ea4000c1e1b00 */
[----:B--2---:R-:W-:Y:S01]  /*64a0*/  DFMA R12, R10, R6, R12 ;  /* 0x000000060a0c722b */ /* 0x004fe2000000000c */
[----:B-1----:R-:W-:-:S04]  /*64b0*/  IMAD.WIDE R6, R3, 0x8, R16 ;  /* 0x0000000803067825 */ /* 0x002fc800078e0210 */
[--C-:B------:R-:W-:Y:S02]  /*64c0*/  IMAD.WIDE R2, R2, 0x8, R16.reuse ;  /* 0x0000000802027825 */ /* 0x100fe400078e0210 */
[----:B------:R1:W-:Y:S04]  /*64d0*/  STG.E.64 desc[UR4][R18.64+0x10], R12 ;  /* 0x0000100c12007986 */ /* 0x0003e8000c101b04 */
[----:B------:R-:W2:Y:S01]  /*64e0*/  LDG.E.64 R6, desc[UR4][R6.64] ;  /* 0x0000000406067981 */ /* 0x000ea2000c1e1b00 */
[----:B------:R-:W-:-:S03]  /*64f0*/  IMAD.WIDE R10, R0, 0x8, R16 ;  /* 0x00000008000a7825 */ /* 0x000fc600078e0210 */
[----:B------:R-:W2:Y:S04]  /*6500*/  LDG.E.64 R2, desc[UR4][R2.64] ;  /* 0x0000000402027981 */ /* 0x000ea8000c1e1b00 */
[----:B------:R-:W3:Y:S04]  /*6510*/  LDG.E.64 R10, desc[UR4][R10.64] ;  /* 0x000000040a0a7981 */ /* 0x000ee8000c1e1b00 */
[----:B0-----:R-:W4:Y:S01]  /*6520*/  LDG.E.64 R8, desc[UR4][R48.64] ;  /* 0x0000000430087981 */ /* 0x001f22000c1e1b00 */
[----:B------:R-:W-:Y:S01]  /*6530*/  BSSY.RECONVERGENT B1, `(.L_x_86) ;  /* 0x0000038000017945 */ /* 0x000fe20003800200 */
[----:B--2---:R-:W-:-:S02]  /*6540*/  DADD R14, -R6, R2 ;  /* 0x00000000060e7229 */ /* 0x004fc40000000102 */
[----:B---3--:R-:W-:-:S06]  /*6550*/  DADD R16, -R6, R10 ;  /* 0x0000000006107229 */ /* 0x008fcc000000010a */
[----:B------:R-:W-:Y:S02]  /*6560*/  DMUL R30, R30, R14 ;  /* 0x0000000e1e1e7228 */ /* 0x000fe40000000000 */
[----:B----4-:R-:W-:Y:S02]  /*6570*/  DADD R6, R6, -R8 ;  /* 0x0000000006067229 */ /* 0x010fe40000000808 */
[----:B------:R-:W-:-:S04]  /*6580*/  DMUL R32, R32, R16 ;  /* 0x0000001020207228 */ /* 0x000fc80000000000 */
[----:B------:R-:W-:Y:S02]  /*6590*/  DFMA R30, R28, R16, -R30 ;  /* 0x000000101c1e722b */ /* 0x000fe4000000081e */
[----:B------:R-:W-:Y:S02]  /*65a0*/  DSETP.GE.AND P0, PT, R6, RZ, PT ;  /* 0x000000ff0600722a */ /* 0x000fe40003f06000 */
[----:B------:R-:W-:-:S04]  /*65b0*/  DFMA R32, R26, R14, -R32 ;  /* 0x0000000e1a20722b */ /* 0x000fc80000000820 */
[----:B------:R-:W-:-:S04]  /*65c0*/  DMUL R30, R30, R22 ;  /* 0x000000161e1e7228 */ /* 0x000fc80000000000 */
[----:B------:R-:W-:-:S04]  /*65d0*/  DMUL R32, R32, R22 ;  /* 0x0000001620207228 */ /* 0x000fc80000000000 */
[-C--:B------:R-:W-:Y:S02]  /*65e0*/  DMUL R38, R38, R30.reuse ;  /* 0x0000001e26267228 */ /* 0x080fe40000000000 */
[-C--:B------:R-:W-:Y:S02]  /*65f0*/  DMUL R36, R36, R30.reuse ;  /* 0x0000001e24247228 */ /* 0x080fe40000000000 */
[----:B------:R-:W-:-:S04]  /*6600*/  DMUL R30, R34, R30 ;  /* 0x0000001e221e7228 */ /* 0x000fc80000000000 */
[-C--:B------:R-:W-:Y:S02]  /*6610*/  DFMA R44, R44, R32.reuse, R38 ;  /* 0x000000202c2c722b */ /* 0x080fe40000000026 */
[-C--:B------:R-:W-:Y:S02]  /*6620*/  DFMA R42, R42, R32.reuse, R36 ;  /* 0x000000202a2a722b */ /* 0x080fe40000000024 */
[----:B------:R-:W-:Y:S01]  /*6630*/  DFMA R40, R40, R32, R30 ;  /* 0x000000202828722b */ /* 0x000fe2000000001e */
[----:B-1----:R-:W-:Y:S10]  /*6640*/  @!P0 BRA `(.L_x_87) ;  /* 0x0000000000508947 */ /* 0x002ff40003800000 */
        /* <DEDUP_REMOVED lines=11> */
.L_x_88:
        /* <DEDUP_REMOVED lines=9> */
.L_x_87:
        /* <DEDUP_REMOVED lines=11> */
.L_x_90:
[C---:B------:R-:W-:Y:S02]  /*6840*/  DADD R10, R6.reuse, R14 ;  /* 0x00000000060a7229 */ /* 0x040fe4000000000e */
[----:B------:R-:W-:Y:S02]  /*6850*/  DADD R2, R6, R16 ;  /* 0x0000000006027229 */ /* 0x000fe40000000010 */
[----:B------:R-:W-:-:S04]  /*6860*/  DSETP.GEU.AND P0, PT, R16, RZ, PT ;  /* 0x000000ff1000722a */ /* 0x000fc80003f0e000 */
[----:B------:R-:W-:-:S04]  /*6870*/  DSETP.GTU.AND P1, PT, R10, RZ, PT ;  /* 0x000000ff0a00722a */ /* 0x000fc80003f2c000 */
[----:B------:R-:W-:Y:S02]  /*6880*/  FSEL R12, R2, R6, !P0 ;  /* 0x00000006020c7208 */ /* 0x000fe40004000000 */
[----:B------:R-:W-:-:S08]  /*6890*/  FSEL R13, R3, R7, !P0 ;  /* 0x00000007030d7208 */ /* 0x000fd00004000000 */
[----:B------:R-:W-:-:S07]  /*68a0*/  @!P1 CS2R R10, SRZ ;  /* 0x00000000000a9805 */ /* 0x000fce000001ff00 */
.L_x_89:
[----:B------:R-:W-:Y:S05]  /*68b0*/  BSYNC.RECONVERGENT B1 ;  /* 0x0000000000017941 */ /* 0x000fea0003800200 */
.L_x_86:
        /* <DEDUP_REMOVED lines=29> */
.L_x_92:
[----:B------:R-:W-:Y:S05]  /*6a90*/  BSYNC.RECONVERGENT B2 ;  /* 0x0000000000027941 */ /* 0x000fea0003800200 */
.L_x_91:
        /* <DEDUP_REMOVED lines=20> */
[----:B------:R-:W-:Y:S01]  /*6be0*/  MOV R58, R10 ;  /* 0x0000000a003a7202 */ /* 0x000fe20000000f00 */
[----:B------:R-:W-:Y:S01]  /*6bf0*/  IMAD.MOV.U32 R59, RZ, RZ, R11 ;  /* 0x000000ffff3b7224 */ /* 0x000fe200078e000b */
[----:B------:R-:W-:Y:S01]  /*6c00*/  MOV R6, 0x6c40 ;  /* 0x00006c4000067802 */ /* 0x000fe20000000f00 */
[----:B------:R-:W-:Y:S02]  /*6c10*/  IMAD.MOV.U32 R60, RZ, RZ, R44 ;  /* 0x000000ffff3c7224 */ /* 0x000fe400078e002c */
[----:B------:R-:W-:-:S07]  /*6c20*/  IMAD.MOV.U32 R63, RZ, RZ, R45 ;  /* 0x000000ffff3f7224 */ /* 0x000fce00078e002d */
[----:B------:R-:W-:Y:S05]  /*6c30*/  CALL.REL.NOINC `($__internal_1_$__cuda_sm20_div_rn_f64_full) ;  /* 0x0000001400cc7944 */ /* 0x000fea0003c00000 */
[----:B------:R-:W-:Y:S02]  /*6c40*/  IMAD.MOV.U32 R6, RZ, RZ, R72 ;  /* 0x000000ffff067224 */ /* 0x000fe400078e0048 */
[----:B------:R-:W-:-:S07]  /*6c50*/  IMAD.MOV.U32 R7, RZ, RZ, R73 ;  /* 0x000000ffff077224 */ /* 0x000fce00078e0049 */
.L_x_94:
[----:B------:R-:W-:Y:S05]  /*6c60*/  BSYNC.RECONVERGENT B2 ;  /* 0x0000000000027941 */ /* 0x000fea0003800200 */
.L_x_93:
        /* <DEDUP_REMOVED lines=15> */
[----:B------:R-:W-:Y:S02]  /*6d60*/  FSEL R16, R6, R0, P1 ;  /* 0x0000000006107208 */ /* 0x000fe40000800000 */
[----:B------:R-:W-:Y:S01]  /*6d70*/  FSEL R17, R7, R2, P1 ;  /* 0x0000000207117208 */ /* 0x000fe20000800000 */
[----:B------:R-:W-:-:S06]  /*6d80*/  IMAD.MOV.U32 R2, RZ, RZ, 0x80000 ;  /* 0x00080000ff027424 */ /* 0x000fcc00078e00ff */
        /* <DEDUP_REMOVED lines=10> */
[----:B------:R-:W-:Y:S01]  /*6e30*/  MOV R60, R42 ;  /* 0x0000002a003c7202 */ /* 0x000fe20000000f00 */
[----:B------:R-:W-:Y:S01]  /*6e40*/  IMAD.MOV.U32 R59, RZ, RZ, R13 ;  /* 0x000000ffff3b7224 */ /* 0x000fe200078e000d */
[----:B------:R-:W-:Y:S01]  /*6e50*/  MOV R6, 0x6e80 ;  /* 0x00006e8000067802 */ /* 0x000fe20000000f00 */
[----:B------:R-:W-:-:S07]  /*6e60*/  IMAD.MOV.U32 R63, RZ, RZ, R43 ;  /* 0x000000ffff3f7224 */ /* 0x000fce00078e002b */
[----:B------:R-:W-:Y:S05]  /*6e70*/  CALL.REL.NOINC `($__internal_1_$__cuda_sm20_div_rn_f64_full) ;  /* 0x00000014003c7944 */ /* 0x000fea0003c00000 */
.L_x_96:
[----:B------:R-:W-:Y:S05]  /*6e80*/  BSYNC.RECONVERGENT B2 ;  /* 0x0000000000027941 */ /* 0x000fea0003800200 */
.L_x_95:
        /* <DEDUP_REMOVED lines=28> */
.L_x_98:
[----:B------:R-:W-:Y:S05]  /*7050*/  BSYNC.RECONVERGENT B2 ;  /* 0x0000000000027941 */ /* 0x000fea0003800200 */
.L_x_97:
        /* <DEDUP_REMOVED lines=17> */
[----:B------:R-:W-:-:S03]  /*7170*/  IMAD.MOV.U32 R0, RZ, RZ, R14 ;  /* 0x000000ffff007224 */ /* 0x000fc600078e000e */
[----:B------:R-:W-:-:S03]  /*7180*/  MOV R3, R16 ;  /* 0x0000001000037202 */ /* 0x000fc60000000f00 */
[----:B------:R-:W-:Y:S01]  /*7190*/  FFMA R2, RZ, R41, R73 ;  /* 0x00000029ff027223 */ /* 0x000fe20000000049 */
[----:B------:R-:W-:-:S04]  /*71a0*/  DSETP.MIN.AND P3, P4, R14, R16, PT ;  /* 0x000000100e00722a */ /* 0x000fc80003c60000 */
[----:B------:R-:W-:Y:S01]  /*71b0*/  FSETP.GT.AND P1, PT, |R2|, 1.469367938527859385e-39, PT ;  /* 0x001000000200780b */ /* 0x000fe20003f24200 */
[----:B------:R-:W-:Y:S01]  /*71c0*/  IMAD.MOV.U32 R2, RZ, RZ, R17 ;  /* 0x000000ffff027224 */ /* 0x000fe200078e0011 */
[----:B------:R-:W-:-:S04]  /*71d0*/  SEL R14, R0, R3, P3 ;  /* 0x00000003000e7207 */ /* 0x000fc80001800000 */
[----:B------:R-:W-:-:S04]  /*71e0*/  FSEL R15, R15, R2, P3 ;  /* 0x000000020f0f7208 */ /* 0x000fc80001800000 */
[----:B------:R-:W-:-:S03]  /*71f0*/  @P4 LOP3.LUT R15, R2, 0x80000, RZ, 0xfc, !PT ;  /* 0x00080000020f4812 */ /* 0x000fc600078efcff */
[----:B------:R-:W-:Y:S05]  /*7200*/  @P1 BRA P2, `(.L_x_100) ;  /* 0x0000000000181947 */ /* 0x000fea0001000000 */
[----:B------:R-:W-:Y:S01]  /*7210*/  IMAD.MOV.U32 R58, RZ, RZ, R12 ;  /* 0x000000ffff3a7224 */ /* 0x000fe200078e000c */
[----:B------:R-:W-:Y:S01]  /*7220*/  MOV R6, 0x7270 ;  /* 0x0000727000067802 */ /* 0x000fe20000000f00 */
[----:B------:R-:W-:Y:S02]  /*7230*/  IMAD.MOV.U32 R59, RZ, RZ, R13 ;  /* 0x000000ffff3b7224 */ /* 0x000fe400078e000d */
[----:B------:R-:W-:Y:S02]  /*7240*/  IMAD.MOV.U32 R60, RZ, RZ, R40 ;  /* 0x000000ffff3c7224 */ /* 0x000fe400078e0028 */
[----:B------:R-:W-:-:S07]  /*7250*/  IMAD.MOV.U32 R63, RZ, RZ, R41 ;  /* 0x000000ffff3f7224 */ /* 0x000fce00078e0029 */
[----:B------:R-:W-:Y:S05]  /*7260*/  CALL.REL.NOINC `($__internal_1_$__cuda_sm20_div_rn_f64_full) ;  /* 0x0000001000407944 */ /* 0x000fea0003c00000 */
.L_x_100:
[----:B------:R-:W-:Y:S05]  /*7270*/  BSYNC.RECONVERGENT B2 ;  /* 0x0000000000027941 */ /* 0x000fea0003800200 */
.L_x_99:
        /* <DEDUP_REMOVED lines=28> */
.L_x_102:
[----:B------:R-:W-:Y:S05]  /*7440*/  BSYNC.RECONVERGENT B2 ;  /* 0x0000000000027941 */ /* 0x000fea0003800200 */
.L_x_101:
[----:B------:R-:W-:Y:S02]  /*7450*/  FSEL R6, R6, R0, P1 ;  /* 0x0000000006067208 */ /* 0x000fe40000800000 */
[----:B------:R-:W-:Y:S02]  /*7460*/  FSEL R7, R7, R2, P1 ;  /* 0x0000000207077208 */ /* 0x000fe40000800000 */
[----:B------:R-:W-:-:S03]  /*7470*/  MOV R0, R15 ;  /* 0x0000000f00007202 */ /* 0x000fc60000000f00 */
[----:B------:R-:W-:Y:S01]  /*7480*/  IMAD.MOV.U32 R3, RZ, RZ, R7 ;  /* 0x000000ffff037224 */ /* 0x000fe200078e0007 */
[----:B------:R-:W-:-:S06]  /*7490*/  DSETP.MIN.AND P0, P1, R14, R6, PT ;  /* 0x000000060e00722a */ /* 0x000fcc0003900000 */
[----:B------:R-:W-:Y:S02]  /*74a0*/  FSEL R5, R0, R3, P0 ;  /* 0x0000000300057208 */ /* 0x000fe40000000000 */
[----:B------:R-:W-:-:S06]  /*74b0*/  SEL R2, R14, R6, P0 ;  /* 0x000000060e027207 */ /* 0x000fcc0000000000 */
[----:B------:R-:W-:-:S05]  /*74c0*/  @P1 LOP3.LUT R5, R3, 0x80000, RZ, 0xfc, !PT ;  /* 0x0008000003051812 */ /* 0x000fca00078efcff */
[----:B------:R-:W-:Y:S02]  /*74d0*/  IMAD.MOV.U32 R3, RZ, RZ, R5 ;  /* 0x000000ffff037224 */ /* 0x000fe400078e0005 */
[----:B------:R-:W-:-:S04]  /*74e0*/  IMAD.MOV.U32 R5, RZ, RZ, 0x80000 ;  /* 0x00080000ff057424 */ /* 0x000fc800078e00ff */
[----:B------:R-:W-:Y:S01]  /*74f0*/  DMUL R20, R20, R2 ;  /* 0x0000000214147228 */ /* 0x000fe20000000000 */
        /* <DEDUP_REMOVED lines=14> */
[----:B------:R1:W-:Y:S04]  /*75e0*/  STG.E.64 desc[UR4][R2.64+0x10], R12 ;  /* 0x0000100c02007986 */ /* 0x0003e8000c101b04 */
.L_x_47:
[----:B------:R-:W-:Y:S05]  /*75f0*/  BSYNC.RECONVERGENT B0 ;  /* 0x0000000000007941 */ /* 0x000fea0003800200 */
.L_x_5:
[----:B------:R-:W2:Y:S08]  /*7600*/  LDC.64 R6, c[0x0][0x400] ;  /* 0x00010000ff067b82 */ /* 0x000eb00000000a00 */
[----:B0-----:R-:W0:Y:S08]  /*7610*/  LDC.64 R14, c[0x0][0x3d0] ;  /* 0x0000f400ff0e7b82 */ /* 0x001e300000000a00 */
[----:B------:R-:W3:Y:S01]  /*7620*/  LDC.64 R20, c[0x0][0x408] ;  /* 0x00010200ff147b82 */ /* 0x000ee20000000a00 */
[----:B--2---:R-:W-:-:S07]  /*7630*/  IMAD.WIDE R6, R4, 0x8, R6 ;  /* 0x0000000804067825 */ /* 0x004fce00078e0206 */
[----:B------:R-:W2:Y:S01]  /*7640*/  LDC.64 R24, c[0x0][0x3e0] ;  /* 0x0000f800ff187b82 */ /* 0x000ea20000000a00 */
[----:B-1----:R-:W4:Y:S04]  /*7650*/  LDG.E.64 R8, desc[UR4][R6.64+0x8] ;  /* 0x0000080406087981 */ /* 0x002f28000c1e1b00 */
[----:B------:R-:W4:Y:S04]  /*7660*/  LDG.E.64 R10, desc[UR4][R6.64+0x10] ;  /* 0x00001004060a7981 */ /* 0x000f28000c1e1b00 */
[----:B------:R-:W5:Y:S01]  /*7670*/  LDG.E.64 R12, desc[UR4][R6.64] ;  /* 0x00000004060c7981 */ /* 0x000f62000c1e1b00 */
[----:B----4-:R-:W-:-:S08]  /*7680*/  DADD R8, R8, R10 ;  /* 0x0000000008087229 */ /* 0x010fd0000000000a */
[----:B-----5:R-:W-:Y:S01]  /*7690*/  DADD R12, R8, -R12 ;  /* 0x00000000080c7229 */ /* 0x020fe2000000080c */
[----:B0-----:R-:W-:-:S06]  /*76a0*/  IMAD.WIDE R8, R4, 0x8, R14 ;  /* 0x0000000804087825 */ /* 0x001fcc00078e020e */
[----:B------:R0:W-:Y:S04]  /*76b0*/  STG.E.64 desc[UR4][R8.64], R12 ;  /* 0x0000000c08007986 */ /* 0x0001e8000c101b04 */
[----:B------:R-:W4:Y:S04]  /*76c0*/  LDG.E.64 R10, desc[UR4][R6.64] ;  /* 0x00000004060a7981 */ /* 0x000f28000c1e1b00 */
[----:B------:R-:W4:Y:S04]  /*76d0*/  LDG.E.64 R14, desc[UR4][R6.64+0x10] ;  /* 0x00001004060e7981 */ /* 0x000f28000c1e1b00 */
[----:B------:R-:W5:Y:S01]  /*76e0*/  LDG.E.64 R16, desc[UR4][R6.64+0x8] ;  /* 0x0000080406107981 */ /* 0x000f62000c1e1b00 */
[----:B----4-:R-:W-:-:S08]  /*76f0*/  DADD R10, R10, R14 ;  /* 0x000000000a0a7229 */ /* 0x010fd0000000000e */
[----:B-----5:R-:W-:-:S07]  /*7700*/  DADD R16, R10, -R16 ;  /* 0x000000000a107229 */ /* 0x020fce0000000810 */
[----:B------:R1:W-:Y:S04]  /*7710*/  STG.E.64 desc[UR4][R8.64+0x8], R16 ;  /* 0x0000081008007986 */ /* 0x0003e8000c101b04 */
[----:B------:R-:W4:Y:S04]  /*7720*/  LDG.E.64 R10, desc[UR4][R6.64] ;  /* 0x00000004060a7981 */ /* 0x000f28000c1e1b00 */
[----:B------:R-:W4:Y:S04]  /*7730*/  LDG.E.64 R14, desc[UR4][R6.64+0x8] ;  /* 0x00000804060e7981 */ /* 0x000f28000c1e1b00 */
[----:B------:R-:W5:Y:S01]  /*7740*/  LDG.E.64 R18, desc[UR4][R6.64+0x10] ;  /* 0x0000100406127981 */ /* 0x000f62000c1e1b00 */
[----:B----4-:R-:W-:-:S08]  /*7750*/  DADD R10, R10, R14 ;  /* 0x000000000a0a7229 */ /* 0x010fd0000000000e */
[----:B-----5:R-:W-:Y:S01]  /*7760*/  DADD R18, R10, -R18 ;  /* 0x000000000a127229 */ /* 0x020fe20000000812 */
[----:B---3--:R-:W-:Y:S02]  /*7770*/  IMAD.WIDE R10, R4, 0x8, R20 ;  /* 0x00000008040a7825 */ /* 0x008fe400078e0214 */
[----:B------:R-:W3:Y:S04]  /*7780*/  LDC.64 R20, c[0x0][0x3d8] ;  /* 0x0000f600ff147b82 */ /* 0x000ee80000000a00 */
[----:B------:R4:W-:Y:S04]  /*7790*/  STG.E.64 desc[UR4][R8.64+0x10], R18 ;  /* 0x0000101208007986 */ /* 0x0009e8000c101b04 */
[----:B0-----:R-:W5:Y:S04]  /*77a0*/  LDG.E.64 R12, desc[UR4][R10.64+0x8] ;  /* 0x000008040a0c7981 */ /* 0x001f68000c1e1b00 */
[----:B------:R-:W5:Y:S04]  /*77b0*/  LDG.E.64 R14, desc[UR4][R10.64+0x10] ;  /* 0x000010040a0e7981 */ /* 0x000f68000c1e1b00 */
[----:B-1----:R-:W2:Y:S01]  /*77c0*/  LDG.E.64 R16, desc[UR4][R10.64] ;  /* 0x000000040a107981 */ /* 0x002ea2000c1e1b00 */
[----:B-----5:R-:W-:-:S08]  /*77d0*/  DADD R12, R12, R14 ;  /* 0x000000000c0c7229 */ /* 0x020fd0000000000e */
[----:B--2---:R-:W-:Y:S01]  /*77e0*/  DADD R16, R12, -R16 ;  /* 0x000000000c107229 */ /* 0x004fe20000000810 */
[----:B---3--:R-:W-:-:S06]  /*77f0*/  IMAD.WIDE R12, R4, 0x8, R20 ;  /* 0x00000008040c7825 */ /* 0x008fcc00078e0214 */
[----:B------:R0:W-:Y:S04]  /*7800*/  STG.E.64 desc[UR4][R12.64], R16 ;  /* 0x000000100c007986 */ /* 0x0001e8000c101b04 */
[----:B------:R-:W2:Y:S04]  /*7810*/  LDG.E.64 R14, desc[UR4][R10.64] ;  /* 0x000000040a0e7981 */ /* 0x000ea8000c1e1b00 */
[----:B------:R-:W2:Y:S04]  /*7820*/  LDG.E.64 R20, desc[UR4][R10.64+0x10] ;  /* 0x000010040a147981 */ /* 0x000ea8000c1e1b00 */
[----:B----4-:R-:W3:Y:S01]  /*7830*/  LDG.E.64 R18, desc[UR4][R10.64+0x8] ;  /* 0x000008040a127981 */ /* 0x010ee2000c1e1b00 */
[----:B--2---:R-:W-:-:S08]  /*7840*/  DADD R14, R14, R20 ;  /* 0x000000000e0e7229 */ /* 0x004fd00000000014 */
[----:B---3--:R-:W-:-:S07]  /*7850*/  DADD R14, R14, -R18 ;  /* 0x000000000e0e7229 */ /* 0x008fce0000000812 */
[----:B------:R1:W-:Y:S04]  /*7860*/  STG.E.64 desc[UR4][R12.64+0x8], R14 ;  /* 0x0000080e0c007986 */ /* 0x0003e8000c101b04 */
[----:B------:R-:W2:Y:S04]  /*7870*/  LDG.E.64 R18, desc[UR4][R10.64] ;  /* 0x000000040a127981 */ /* 0x000ea8000c1e1b00 */
[----:B------:R-:W2:Y:S04]  /*7880*/  LDG.E.64 R20, desc[UR4][R10.64+0x8] ;  /* 0x000008040a147981 */ /* 0x000ea8000c1e1b00 */
[----:B------:R-:W3:Y:S01]  /*7890*/  LDG.E.64 R22, desc[UR4][R10.64+0x10] ;  /* 0x000010040a167981 */ /* 0x000ee2000c1e1b00 */
[----:B--2---:R-:W-:-:S08]  /*78a0*/  DADD R18, R18, R20 ;  /* 0x0000000012127229 */ /* 0x004fd00000000014 */
[----:B---3--:R-:W-:-:S07]  /*78b0*/  DADD R18, R18, -R22 ;  /* 0x0000000012127229 */ /* 0x008fce0000000816 */
[----:B------:R2:W-:Y:S04]  /*78c0*/  STG.E.64 desc[UR4][R12.64+0x10], R18 ;  /* 0x000010120c007986 */ /* 0x0005e8000c101b04 */
[----:B0-----:R-:W3:Y:S04]  /*78d0*/  LDG.E.64 R16, desc[UR4][R2.64+0x8] ;  /* 0x0000080402107981 */ /* 0x001ee8000c1e1b00 */
[----:B------:R-:W3:Y:S04]  /*78e0*/  LDG.E.64 R20, desc[UR4][R2.64+0x10] ;  /* 0x0000100402147981 */ /* 0x000ee8000c1e1b00 */
[----:B------:R-:W4:Y:S01]  /*78f0*/  LDG.E.64 R22, desc[UR4][R2.64] ;  /* 0x0000000402167981 */ /* 0x000f22000c1e1b00 */
[----:B-1----:R-:W-:Y:S01]  /*7900*/  IMAD.WIDE R14, R4, 0x8, R24 ;  /* 0x00000008040e7825 */ /* 0x002fe200078e0218 */
[----:B---3--:R-:W-:-:S08]  /*7910*/  DADD R16, R16, R20 ;  /* 0x0000000010107229 */ /* 0x008fd00000000014 */
[----:B----4-:R-:W-:-:S07]  /*7920*/  DADD R16, R16, -R22 ;  /* 0x0000000010107229 */ /* 0x010fce0000000816 */
[----:B------:R0:W-:Y:S04]  /*7930*/  STG.E.64 desc[UR4][R14.64], R16 ;  /* 0x000000100e007986 */ /* 0x0001e8000c101b04 */
[----:B------:R-:W3:Y:S04]  /*7940*/  LDG.E.64 R20, desc[UR4][R2.64] ;  /* 0x0000000402147981 */ /* 0x000ee8000c1e1b00 */
[----:B------:R-:W3:Y:S04]  /*7950*/  LDG.E.64 R22, desc[UR4][R2.64+0x10] ;  /* 0x0000100402167981 */ /* 0x000ee8000c1e1b00 */
[----:B--2---:R-:W2:Y:S01]  /*7960*/  LDG.E.64 R18, desc[UR4][R2.64+0x8] ;  /* 0x0000080402127981 */ /* 0x004ea2000c1e1b00 */
[----:B0-----:R-:W0:Y:S01]  /*7970*/  LDC.64 R16, c[0x0][0x3f8] ;  /* 0x0000fe00ff107b82 */ /* 0x001e220000000a00 */
[----:B---3--:R-:W-:-:S08]  /*7980*/  DADD R20, R20, R22 ;  /* 0x0000000014147229 */ /* 0x008fd00000000016 */
[----:B--2---:R-:W-:-:S07]  /*7990*/  DADD R18, R20, -R18 ;  /* 0x0000000014127229 */ /* 0x004fce0000000812 */
[----:B------:R0:W-:Y:S04]  /*79a0*/  STG.E.64 desc[UR4][R14.64+0x8], R18 ;  /* 0x000008120e007986 */ /* 0x0001e8000c101b04 */
[----:B------:R-:W2:Y:S04]  /*79b0*/  LDG.E.64 R20, desc[UR4][R2.64] ;  /* 0x0000000402147981 */ /* 0x000ea8000c1e1b00 */
[----:B------:R-:W2:Y:S04]  /*79c0*/  LDG.E.64 R22, desc[UR4][R2.64+0x8] ;  /* 0x0000080402167981 */ /* 0x000ea8000c1e1b00 */
[----:B------:R-:W3:Y:S01]  /*79d0*/  LDG.E.64 R24, desc[UR4][R2.64+0x10] ;  /* 0x0000100402187981 */ /* 0x000ee2000c1e1b00 */
[----:B--2---:R-:W-:-:S08]  /*79e0*/  DADD R20, R20, R22 ;  /* 0x0000000014147229 */ /* 0x004fd00000000016 */
[----:B---3--:R-:W-:-:S07]  /*79f0*/  DADD R20, R20, -R24 ;  /* 0x0000000014147229 */ /* 0x008fce0000000818 */
[----:B------:R1:W-:Y:S04]  /*7a00*/  STG.E.64 desc[UR4][R14.64+0x10], R20 ;  /* 0x000010140e007986 */ /* 0x0003e8000c101b04 */
[----:B------:R-:W2:Y:S01]  /*7a10*/  LDG.E.64 R50, desc[UR4][R50.64] ;  /* 0x0000000432327981 */ /* 0x000ea2000c1e1b00 */
[----:B0-----:R-:W-:-:S03]  /*7a20*/  IMAD.WIDE R18, R4, 0x8, R16 ;  /* 0x0000000804127825 */ /* 0x001fc600078e0210 */
[----:B--2---:R-:W-:Y:S04]  /*7a30*/  STG.E.64 desc[UR4][R52.64], R50 ;  /* 0x0000003234007986 */ /* 0x004fe8000c101b04 */
[----:B------:R-:W2:Y:S04]  /*7a40*/  LDG.E.64 R46, desc[UR4][R46.64] ;  /* 0x000000042e2e7981 */ /* 0x000ea8000c1e1b00 */
[----:B--2---:R-:W-:Y:S04]  /*7a50*/  STG.E.64 desc[UR4][R48.64], R46 ;  /* 0x0000002e30007986 */ /* 0x004fe8000c101b04 */
[----:B------:R-:W2:Y:S04]  /*7a60*/  LDG.E.64 R16, desc[UR4][R6.64] ;  /* 0x0000000406107981 */ /* 0x000ea8000c1e1b00 */
[----:B------:R-:W2:Y:S04]  /*7a70*/  LDG.E.64 R22, desc[UR4][R18.64] ;  /* 0x0000000412167981 */ /* 0x000ea8000c1e1b00 */
[----:B------:R-:W3:Y:S01]  /*7a80*/  LDG.E.64 R24, desc[UR4][R10.64] ;  /* 0x000000040a187981 */ /* 0x000ee2000c1e1b00 */
[----:B------:R-:W-:Y:S01]  /*7a90*/  IMAD.MOV.U32 R0, RZ, RZ, RZ ;  /* 0x000000ffff007224 */ /* 0x000fe200078e00ff */
[----:B--2---:R-:W-:-:S08]  /*7aa0*/  DADD R16, R16, -R22 ;  /* 0x0000000010107229 */ /* 0x004fd00000000816 */
[----:B------:R-:W-:Y:S02]  /*7ab0*/  DSETP.MAX.AND P0, P1, RZ, R16, PT ;  /* 0x00000010ff00722a */ /* 0x000fe4000390f000 */
[----:B-1----:R-:W-:Y:S02]  /*7ac0*/  IMAD.MOV.U32 R21, RZ, RZ, R17 ;  /* 0x000000ffff157224 */ /* 0x002fe400078e0011 */
[----:B------:R-:W-:Y:S02]  /*7ad0*/  IMAD.MOV.U32 R5, RZ, RZ, R16 ;  /* 0x000000ffff057224 */ /* 0x000fe400078e0010 */
[----:B------:R-:W-:Y:S01]  /*7ae0*/  IMAD.MOV.U32 R16, RZ, RZ, RZ ;  /* 0x000000ffff107224 */ /* 0x000fe200078e00ff */
[----:B------:R-:W-:-:S04]  /*7af0*/  FSEL R23, R0, R21, P0 ;  /* 0x0000001500177208 */ /* 0x000fc80000000000 */
[----:B------:R-:W-:-:S03]  /*7b00*/  SEL R16, R16, R5, P0 ;  /* 0x0000000510107207 */ /* 0x000fc60000000000 */
[----:B------:R-:W-:-:S05]  /*7b10*/  @P1 LOP3.LUT R23, R21, 0x80000, RZ, 0xfc, !PT ;  /* 0x0008000015171812 */ /* 0x000fca00078efcff */
[----:B------:R-:W-:-:S06]  /*7b20*/  IMAD.MOV.U32 R17, RZ, RZ, R23 ;  /* 0x000000ffff117224 */ /* 0x000fcc00078e0017 */
[----:B---3--:R-:W-:-:S07]  /*7b30*/  DMUL R24, R16, R24 ;  /* 0x0000001810187228 */ /* 0x008fce0000000000 */
[----:B------:R0:W-:Y:S04]  /*7b40*/  STG.E.64 desc[UR4][R10.64], R24 ;  /* 0x000000180a007986 */ /* 0x0001e8000c101b04 */
[----:B------:R-:W2:Y:S02]  /*7b50*/  LDG.E.64 R20, desc[UR4][R2.64] ;  /* 0x0000000402147981 */ /* 0x000ea4000c1e1b00 */
[----:B--2---:R-:W-:-:S07]  /*7b60*/  DMUL R20, R16, R20 ;  /* 0x0000001410147228 */ /* 0x004fce0000000000 */
[----:B------:R1:W-:Y:S04]  /*7b70*/  STG.E.64 desc[UR4][R2.64], R20 ;  /* 0x0000001402007986 */ /* 0x0003e8000c101b04 */
[----:B------:R-:W2:Y:S04]  /*7b80*/  LDG.E.64 R16, desc[UR4][R6.64+0x8] ;  /* 0x0000080406107981 */ /* 0x000ea8000c1e1b00 */
[----:B------:R-:W2:Y:S04]  /*7b90*/  LDG.E.64 R22, desc[UR4][R18.64+0x8] ;  /* 0x0000080412167981 */ /* 0x000ea8000c1e1b00 */
[----:B------:R-:W3:Y:S01]  /*7ba0*/  LDG.E.64 R26, desc[UR4][R10.64+0x8] ;  /* 0x000008040a1a7981 */ /* 0x000ee2000c1e1b00 */
[----:B--2---:R-:W-:-:S08]  /*7bb0*/  DADD R16, R16, -R22 ;  /* 0x0000000010107229 */ /* 0x004fd00000000816 */
[----:B------:R-:W-:Y:S02]  /*7bc0*/  DSETP.MAX.AND P0, P1, RZ, R16, PT ;  /* 0x00000010ff00722a */ /* 0x000fe4000390f000 */
[----:B------:R-:W-:Y:S02]  /*7bd0*/  IMAD.MOV.U32 R23, RZ, RZ, R17 ;  /* 0x000000ffff177224 */ /* 0x000fe400078e0011 */
[----:B------:R-:W-:Y:S01]  /*7be0*/  IMAD.MOV.U32 R5, RZ, RZ, R16 ;  /* 0x000000ffff057224 */ /* 0x000fe200078e0010 */
[----:B------:R-:W-:Y:S02]  /*7bf0*/  MOV R16, RZ ;  /* 0x000000ff00107202 */ /* 0x000fe40000000f00 */
[----:B0-----:R-:W-:Y:S02]  /*7c00*/  FSEL R25, R0, R23, P0 ;  /* 0x0000001700197208 */ /* 0x001fe40000000000 */
[----:B------:R-:W-:-:S05]  /*7c10*/  SEL R16, R16, R5, P0 ;  /* 0x0000000510107207 */ /* 0x000fca0000000000 */
[----:B------:R-:W-:-:S05]  /*7c20*/  @P1 LOP3.LUT R25, R23, 0x80000, RZ, 0xfc, !PT ;  /* 0x0008000017191812 */ /* 0x000fca00078efcff */
[----:B------:R-:W-:-:S06]  /*7c30*/  IMAD.MOV.U32 R17, RZ, RZ, R25 ;  /* 0x000000ffff117224 */ /* 0x000fcc00078e0019 */
[----:B---3--:R-:W-:-:S07]  /*7c40*/  DMUL R26, R16, R26 ;  /* 0x0000001a101a7228 */ /* 0x008fce0000000000 */
[----:B------:R0:W-:Y:S04]  /*7c50*/  STG.E.64 desc[UR4][R10.64+0x8], R26 ;  /* 0x0000081a0a007986 */ /* 0x0001e8000c101b04 */
[----:B-1----:R-:W2:Y:S02]  /*7c60*/  LDG.E.64 R20, desc[UR4][R2.64+0x8] ;  /* 0x0000080402147981 */ /* 0x002ea4000c1e1b00 */
[----:B--2---:R-:W-:-:S07]  /*7c70*/  DMUL R20, R16, R20 ;  /* 0x0000001410147228 */ /* 0x004fce0000000000 */
[----:B------:R1:W-:Y:S04]  /*7c80*/  STG.E.64 desc[UR4][R2.64+0x8], R20 ;  /* 0x0000081402007986 */ /* 0x0003e8000c101b04 */
[----:B------:R-:W2:Y:S04]  /*7c90*/  LDG.E.64 R6, desc[UR4][R6.64+0x10] ;  /* 0x0000100406067981 */ /* 0x000ea8000c1e1b00 */
[----:B------:R-:W2:Y:S04]  /*7ca0*/  LDG.E.64 R18, desc[UR4][R18.64+0x10] ;  /* 0x0000100412127981 */ /* 0x000ea8000c1e1b00 */
[----:B------:R-:W3:Y:S01]  /*7cb0*/  LDG.E.64 R22, desc[UR4][R10.64+0x10] ;  /* 0x000010040a167981 */ /* 0x000ee2000c1e1b00 */
[----:B--2---:R-:W-:Y:S01]  /*7cc0*/  DADD R16, R6, -R18 ;  /* 0x0000000006107229 */ /* 0x004fe20000000812 */
[----:B------:R-:W2:Y:S07]  /*7cd0*/  LDC.64 R18, c[0x0][0x3c8] ;  /* 0x0000f200ff127b82 */ /* 0x000eae0000000a00 */
[----:B------:R-:W-:-:S02]  /*7ce0*/  DSETP.MAX.AND P0, P1, RZ, R16, PT ;  /* 0x00000010ff00722a */ /* 0x000fc4000390f000 */
[----:B------:R-:W-:Y:S02]  /*7cf0*/  IMAD.MOV.U32 R25, RZ, RZ, R17 ;  /* 0x000000ffff197224 */ /* 0x000fe400078e0011 */
[----:B------:R-:W-:Y:S02]  /*7d00*/  IMAD.MOV.U32 R5, RZ, RZ, R16 ;  /* 0x000000ffff057224 */ /* 0x000fe400078e0010 */
[----:B------:R-:W-:Y:S01]  /*7d10*/  IMAD.MOV.U32 R16, RZ, RZ, RZ ;  /* 0x000000ffff107224 */ /* 0x000fe200078e00ff */
[----:B0-----:R-:W-:-:S04]  /*7d20*/  FSEL R27, R0, R25, P0 ;  /* 0x00000019001b7208 */ /* 0x001fc80000000000 */
[----:B------:R-:W-:-:S03]  /*7d30*/  SEL R16, R16, R5, P0 ;  /* 0x0000000510107207 */ /* 0x000fc60000000000 */
[----:B------:R-:W-:-:S05]  /*7d40*/  @P1 LOP3.LUT R27, R25, 0x80000, RZ, 0xfc, !PT ;  /* 0x00080000191b1812 */ /* 0x000fca00078efcff */
[----:B------:R-:W-:-:S06]  /*7d50*/  IMAD.MOV.U32 R17, RZ, RZ, R27 ;  /* 0x000000ffff117224 */ /* 0x000fcc00078e001b */
[----:B---3--:R-:W-:-:S07]  /*7d60*/  DMUL R22, R16, R22 ;  /* 0x0000001610167228 */ /* 0x008fce0000000000 */
[----:B------:R0:W-:Y:S04]  /*7d70*/  STG.E.64 desc[UR4][R10.64+0x10], R22 ;  /* 0x000010160a007986 */ /* 0x0001e8000c101b04 */
[----:B------:R-:W3:Y:S02]  /*7d80*/  LDG.E.64 R6, desc[UR4][R2.64+0x10] ;  /* 0x0000100402067981 */ /* 0x000ee4000c1e1b00 */
[----:B---3--:R-:W-:Y:S01]  /*7d90*/  DMUL R6, R16, R6 ;  /* 0x0000000610067228 */ /* 0x008fe20000000000 */
[----:B--2---:R-:W-:-:S06]  /*7da0*/  IMAD.WIDE R16, R4, 0x8, R18 ;  /* 0x0000000804107825 */ /* 0x004fcc00078e0212 */
[----:B------:R2:W-:Y:S04]  /*7db0*/  STG.E.64 desc[UR4][R2.64+0x10], R6 ;  /* 0x0000100602007986 */ /* 0x0005e8000c101b04 */
[----:B------:R-:W3:Y:S04]  /*7dc0*/  LDG.E.64 R4, desc[UR4][R8.64] ;  /* 0x0000000408047981 */ /* 0x000ee8000c1e1b00 */
[----:B------:R-:W3:Y:S04]  /*7dd0*/  LDG.E.64 R18, desc[UR4][R16.64] ;  /* 0x0000000410127981 */ /* 0x000ee8000c1e1b00 */
[----:B-1----:R-:W4:Y:S01]  /*7de0*/  LDG.E.64 R20, desc[UR4][R12.64] ;  /* 0x000000040c147981 */ /* 0x002f22000c1e1b00 */
[----:B---3--:R-:W-:-:S08]  /*7df0*/  DADD R4, R4, -R18 ;  /* 0x0000000004047229 */ /* 0x008fd00000000812 */
[----:B------:R-:W-:Y:S02]  /*7e00*/  DSETP.MAX.AND P0, P1, RZ, R4, PT ;  /* 0x00000004ff00722a */ /* 0x000fe4000390f000 */
[----:B0-----:R-:W-:-:S04]  /*7e10*/  IMAD.MOV.U32 R11, RZ, RZ, R5 ;  /* 0x000000ffff0b7224 */ /* 0x001fc800078e0005 */
[C---:B--2---:R-:W-:Y:S02]  /*7e20*/  SEL R2, R0.reuse, R4, P0 ;  /* 0x0000000400027207 */ /* 0x044fe40000000000 */
[----:B------:R-:W-:-:S06]  /*7e30*/  FSEL R19, R0, R11, P0 ;  /* 0x0000000b00137208 */ /* 0x000fcc0000000000 */
[----:B------:R-:W-:-:S05]  /*7e40*/  @P1 LOP3.LUT R19, R11, 0x80000, RZ, 0xfc, !PT ;  /* 0x000800000b131812 */ /* 0x000fca00078efcff */
[----:B------:R-:W-:-:S06]  /*7e50*/  IMAD.MOV.U32 R3, RZ, RZ, R19 ;  /* 0x000000ffff037224 */ /* 0x000fcc00078e0013 */
[----:B----4-:R-:W-:-:S07]  /*7e60*/  DMUL R20, R2, R20 ;  /* 0x0000001402147228 */ /* 0x010fce0000000000 */
        /* <DEDUP_REMOVED lines=24> */
[----:B--2---:R-:W-:-:S08]  /*7ff0*/  DADD R2, R8, -R16 ;  /* 0x0000000008027229 */ /* 0x004fd00000000810 */
[----:B------:R-:W-:Y:S02]  /*8000*/  DSETP.MAX.AND P0, P1, RZ, R2, PT ;  /* 0x00000002ff00722a */ /* 0x000fe4000390f000 */
[----:B------:R-:W-:Y:S01]  /*8010*/  MOV R19, R3 ;  /* 0x0000000300137202 */ /* 0x000fe20000000f00 */
[----:B0-----:R-:W-:Y:S02]  /*8020*/  IMAD.MOV.U32 R11, RZ, RZ, R2 ;  /* 0x000000ffff0b7224 */ /* 0x001fe400078e0002 */
[----:B------:R-:W-:Y:S01]  /*8030*/  IMAD.MOV.U32 R2, RZ, RZ, RZ ;  /* 0x000000ffff027224 */ /* 0x000fe200078e00ff */
[----:B------:R-:W-:-:S04]  /*8040*/  FSEL R21, R0, R19, P0 ;  /* 0x0000001300157208 */ /* 0x000fc80000000000 */
[----:B------:R-:W-:-:S04]  /*8050*/  SEL R2, R2, R11, P0 ;  /* 0x0000000b02027207 */ /* 0x000fc80000000000 */
[----:B------:R-:W-:-:S05]  /*8060*/  @P1 LOP3.LUT R21, R19, 0x80000, RZ, 0xfc, !PT ;  /* 0x0008000013151812 */ /* 0x000fca00078efcff */
[----:B------:R-:W-:-:S06]  /*8070*/  IMAD.MOV.U32 R3, RZ, RZ, R21 ;  /* 0x000000ffff037224 */ /* 0x000fcc00078e0015 */
[----:B---3--:R-:W-:-:S07]  /*8080*/  DMUL R6, R2, R6 ;  /* 0x0000000602067228 */ /* 0x008fce0000000000 */
[----:B------:R-:W-:Y:S04]  /*8090*/  STG.E.64 desc[UR4][R12.64+0x10], R6 ;  /* 0x000010060c007986 */ /* 0x000fe8000c101b04 */
[----:B-1----:R-:W2:Y:S02]  /*80a0*/  LDG.E.64 R4, desc[UR4][R14.64+0x10] ;  /* 0x000010040e047981 */ /* 0x002ea4000c1e1b00 */
[----:B--2---:R-:W-:-:S07]  /*80b0*/  DMUL R4, R2, R4 ;  /* 0x0000000402047228 */ /* 0x004fce0000000000 */
[----:B------:R-:W-:Y:S01]  /*80c0*/  STG.E.64 desc[UR4][R14.64+0x10], R4 ;  /* 0x000010040e007986 */ /* 0x000fe2000c101b04 */
[----:B------:R-:W-:Y:S05]  /*80d0*/  EXIT ;  /* 0x000000000000794d */ /* 0x000fea0003800000 */
        .weak           $__internal_0_$__cuda_sm20_dblrcp_rn_slowpath_v3
        .type           $__internal_0_$__cuda_sm20_dblrcp_rn_slowpath_v3,@function
        .size           $__internal_0_$__cuda_sm20_dblrcp_rn_slowpath_v3,($__internal_1_$__cuda_sm20_div_rn_f64_full - $__internal_0_$__cuda_sm20_dblrcp_rn_slowpath_v3)
$__internal_0_$__cuda_sm20_dblrcp_rn_slowpath_v3:
[----:B------:R-:W-:Y:S01]  /*80e0*/  DSETP.GTU.AND P0, PT, |R14|, +INF , PT ;  /* 0x7ff000000e00742a */ /* 0x000fe20003f0c200 */
[----:B------:R-:W-:-:S13]  /*80f0*/  BSSY.RECONVERGENT B2, `(.L_x_103) ;  /* 0x0000023000027945 */ /* 0x000fda0003800200 */
[----:B------:R-:W-:Y:S05]  /*8100*/  @P0 BRA `(.L_x_104) ;  /* 0x00000000007c0947 */ /* 0x000fea0003800000 */
[----:B------:R-:W-:-:S05]  /*8110*/  LOP3.LUT R7, R15, 0x7fffffff, RZ, 0xc0, !PT ;  /* 0x7fffffff0f077812 */ /* 0x000fca00078ec0ff */
[----:B------:R-:W-:-:S05]  /*8120*/  VIADD R5, R7, 0xffffffff ;  /* 0xffffffff07057836 */ /* 0x000fca0000000000 */
[----:B------:R-:W-:-:S13]  /*8130*/  ISETP.GE.U32.AND P0, PT, R5, 0x7fefffff, PT ;  /* 0x7fefffff0500780c */ /* 0x000fda0003f06070 */
[----:B------:R-:W-:Y:S01]  /*8140*/  @P0 LOP3.LUT R17, R15, 0x7ff00000, RZ, 0x3c, !PT ;  /* 0x7ff000000f110812 */ /* 0x000fe200078e3cff */
[----:B------:R-:W-:Y:S01]  /*8150*/  @P0 IMAD.MOV.U32 R16, RZ, RZ, RZ ;  /* 0x000000ffff100224 */ /* 0x000fe200078e00ff */
[----:B------:R-:W-:Y:S06]  /*8160*/  @P0 BRA `(.L_x_105) ;  /* 0x00000000006c0947 */ /* 0x000fec0003800000 */
[----:B------:R-:W-:-:S13]  /*8170*/  ISETP.GE.U32.AND P0, PT, R7, 0x1000001, PT ;  /* 0x010000010700780c */ /* 0x000fda0003f06070 */
[----:B------:R-:W-:Y:S05]  /*8180*/  @!P0 BRA `(.L_x_106) ;  /* 0x0000000000348947 */ /* 0x000fea0003800000 */
[----:B------:R-:W-:Y:S02]  /*8190*/  VIADD R17, R15, 0xc0200000 ;  /* 0xc02000000f117836 */ /* 0x000fe40000000000 */
[----:B------:R-:W-:Y:S02]  /*81a0*/  IMAD.MOV.U32 R16, RZ, RZ, R14 ;  /* 0x000000ffff107224 */ /* 0x000fe400078e000e */
[----:B------:R-:W0:Y:S04]  /*81b0*/  MUFU.RCP64H R19, R17 ;  /* 0x0000001100137308 */ /* 0x000e280000001800 */
[----:B0-----:R-:W-:-:S08]  /*81c0*/  DFMA R22, -R16, R18, 1 ;  /* 0x3ff000001016742b */ /* 0x001fd00000000112 */
[----:B------:R-:W-:-:S08]  /*81d0*/  DFMA R22, R22, R22, R22 ;  /* 0x000000161616722b */ /* 0x000fd00000000016 */
[----:B------:R-:W-:-:S08]  /*81e0*/  DFMA R22, R18, R22, R18 ;  /* 0x000000161216722b */ /* 0x000fd00000000012 */
[----:B------:R-:W-:-:S08]  /*81f0*/  DFMA R18, -R16, R22, 1 ;  /* 0x3ff000001012742b */ /* 0x000fd00000000116 */
[----:B------:R-:W-:-:S08]  /*8200*/  DFMA R18, R22, R18, R22 ;  /* 0x000000121612722b */ /* 0x000fd00000000016 */
[----:B------:R-:W-:-:S08]  /*8210*/  DMUL R18, R18, 2.2250738585072013831e-308 ;  /* 0x0010000012127828 */ /* 0x000fd00000000000 */
[----:B------:R-:W-:-:S08]  /*8220*/  DFMA R14, -R14, R18, 1 ;  /* 0x3ff000000e0e742b */ /* 0x000fd00000000112 */
[----:B------:R-:W-:-:S08]  /*8230*/  DFMA R14, R14, R14, R14 ;  /* 0x0000000e0e0e722b */ /* 0x000fd0000000000e */
[----:B------:R-:W-:Y:S01]  /*8240*/  DFMA R16, R18, R14, R18 ;  /* 0x0000000e1210722b */ /* 0x000fe20000000012 */
[----:B------:R-:W-:Y:S10]  /*8250*/  BRA `(.L_x_105) ;  /* 0x0000000000307947 */ /* 0x000ff40003800000 */
.L_x_106:
[----:B------:R-:W-:Y:S01]  /*8260*/  DMUL R14, R14, 8.11296384146066816958e+31 ;  /* 0x469000000e0e7828 */ /* 0x000fe20000000000 */
[----:B------:R-:W-:-:S05]  /*8270*/  IMAD.MOV.U32 R16, RZ, RZ, R18 ;  /* 0x000000ffff107224 */ /* 0x000fca00078e0012 */
[----:B------:R-:W0:Y:S02]  /*8280*/  MUFU.RCP64H R17, R15 ;  /* 0x0000000f00117308 */ /* 0x000e240000001800 */
[----:B0-----:R-:W-:-:S08]  /*8290*/  DFMA R18, -R14, R16, 1 ;  /* 0x3ff000000e12742b */ /* 0x001fd00000000110 */
[----:B------:R-:W-:-:S08]  /*82a0*/  DFMA R18, R18, R18, R18 ;  /* 0x000000121212722b */ /* 0x000fd00000000012 */
[----:B------:R-:W-:-:S08]  /*82b0*/  DFMA R18, R16, R18, R16 ;  /* 0x000000121012722b */ /* 0x000fd00000000010 */
[----:B------:R-:W-:-:S08]  /*82c0*/  DFMA R16, -R14, R18, 1 ;  /* 0x3ff000000e10742b */ /* 0x000fd00000000112 */
[----:B------:R-:W-:-:S08]  /*82d0*/  DFMA R16, R18, R16, R18 ;  /* 0x000000101210722b */ /* 0x000fd00000000012 */
[----:B------:R-:W-:Y:S01]  /*82e0*/  DMUL R16, R16, 8.11296384146066816958e+31 ;  /* 0x4690000010107828 */ /* 0x000fe20000000000 */
[----:B------:R-:W-:Y:S10]  /*82f0*/  BRA `(.L_x_105) ;  /* 0x0000000000087947 */ /* 0x000ff40003800000 */
.L_x_104:
[----:B------:R-:W-:Y:S01]  /*8300*/  LOP3.LUT R17, R15, 0x80000, RZ, 0xfc, !PT ;  /* 0x000800000f117812 */ /* 0x000fe200078efcff */
[----:B------:R-:W-:-:S07]  /*8310*/  IMAD.MOV.U32 R16, RZ, RZ, R14 ;  /* 0x000000ffff107224 */ /* 0x000fce00078e000e */
.L_x_105:
[----:B------:R-:W-:Y:S05]  /*8320*/  BSYNC.RECONVERGENT B2 ;  /* 0x0000000000027941 */ /* 0x000fea0003800200 */
.L_x_103:
[----:B------:R-:W-:Y:S01]  /*8330*/  MOV R7, 0x0 ;  /* 0x0000000000077802 */ /* 0x000fe20000000f00 */
[----:B------:R-:W-:Y:S02]  /*8340*/  IMAD.MOV.U32 R14, RZ, RZ, R16 ;  /* 0x000000ffff0e7224 */ /* 0x000fe400078e0010 */
[----:B------:R-:W-:Y:S01]  /*8350*/  IMAD.MOV.U32 R15, RZ, RZ, R17 ;  /* 0x000000ffff0f7224 */ /* 0x000fe200078e0011 */
[----:B------:R-:W-:Y:S06]  /*8360*/  RET.REL.NODEC R6 `(_Z38_extrapolate_second_order_edge_sw_TRUEPdPlS0_S_S_S_S_S_S_S_S_S_S_S_S_S_S_S_S_S_S_S_) ;  /* 0xffffff7c06247950 */ /* 0x000fec0003c3ffff */
        .weak           $__internal_1_$__cuda_sm20_div_rn_f64_full
        .type           $__internal_1_$__cuda_sm20_div_rn_f64_full,@function
        .size           $__internal_1_$__cuda_sm20_div_rn_f64_full,(.L_x_231 - $__internal_1_$__cuda_sm20_div_rn_f64_full)
$__internal_1_$__cuda_sm20_div_rn_f64_full:
[----:B------:R-:W-:Y:S01]  /*8370*/  FSETP.GEU.AND P2, PT, |R59|, 1.469367938527859385e-39, PT ;  /* 0x001000003b00780b */ /* 0x000fe20003f4e200 */
[----:B------:R-:W-:Y:S01]  /*8380*/  IMAD.MOV.U32 R62, RZ, RZ, R60 ;  /* 0x000000ffff3e7224 */ /* 0x000fe200078e003c */
[C---:B------:R-:W-:Y:S01]  /*8390*/  FSETP.GEU.AND P3, PT, |R63|.reuse, 1.469367938527859385e-39, PT ;  /* 0x001000003f00780b */ /* 0x040fe20003f6e200 */
[----:B------:R-:W-:Y:S01]  /*83a0*/  IMAD.MOV.U32 R7, RZ, RZ, 0x1ca00000 ;  /* 0x1ca00000ff077424 */ /* 0x000fe200078e00ff */
[----:B------:R-:W-:Y:S01]  /*83b0*/  LOP3.LUT R61, R63, 0x800fffff, RZ, 0xc0, !PT ;  /* 0x800fffff3f3d7812 */ /* 0x000fe200078ec0ff */
[----:B------:R-:W-:Y:S01]  /*83c0*/  IMAD.MOV.U32 R72, RZ, RZ, 0x1 ;  /* 0x00000001ff487424 */ /* 0x000fe200078e00ff */
[----:B------:R-:W-:Y:S01]  /*83d0*/  LOP3.LUT R5, R59, 0x7ff00000, RZ, 0xc0, !PT ;  /* 0x7ff000003b057812 */ /* 0x000fe200078ec0ff */
[----:B------:R-:W-:Y:S01]  /*83e0*/  BSSY.RECONVERGENT B1, `(.L_x_107) ;  /* 0x0000050000017945 */ /* 0x000fe20003800200 */
[----:B------:R-:W-:Y:S02]  /*83f0*/  LOP3.LUT R61, R61, 0x3ff00000, RZ, 0xfc, !PT ;  /* 0x3ff000003d3d7812 */ /* 0x000fe400078efcff */
[----:B------:R-:W-:Y:S01]  /*8400*/  LOP3.LUT R71, R63, 0x7ff00000, RZ, 0xc0, !PT ;  /* 0x7ff000003f477812 */ /* 0x000fe200078ec0ff */
[----:B------:R-:W-:-:S02]  /*8410*/  IMAD.MOV.U32 R70, RZ, RZ, R5 ;  /* 0x000000ffff467224 */ /* 0x000fc400078e0005 */
[----:B------:R-:W-:Y:S01]  /*8420*/  @!P2 LOP3.LUT R64, R63, 0x7ff00000, RZ, 0xc0, !PT ;  /* 0x7ff000003f40a812 */ /* 0x000fe200078ec0ff */
[----:B------:R-:W-:Y:S01]  /*8430*/  @!P2 IMAD.MOV.U32 R66, RZ, RZ, RZ ;  /* 0x000000ffff42a224 */ /* 0x000fe200078e00ff */
[----:B------:R-:W-:Y:S01]  /*8440*/  @!P3 DMUL R60, R62, 8.98846567431157953865e+307 ;  /* 0x7fe000003e3cb828 */ /* 0x000fe20000000000 */
[C---:B------:R-:W-:Y:S02]  /*8450*/  ISETP.GE.U32.AND P5, PT, R5.reuse, R71, PT ;  /* 0x000000470500720c */ /* 0x040fe40003fa6070 */
[----:B------:R-:W-:Y:S01]  /*8460*/  @!P2 ISETP.GE.U32.AND P4, PT, R5, R64, PT ;  /* 0x000000400500a20c */ /* 0x000fe20003f86070 */
[----:B------:R-:W-:Y:S01]  /*8470*/  IMAD.MOV.U32 R64, RZ, RZ, R58 ;  /* 0x000000ffff407224 */ /* 0x000fe200078e003a */
[C---:B------:R-:W-:Y:S01]  /*8480*/  SEL R65, R7.reuse, 0x63400000, !P5 ;  /* 0x6340000007417807 */ /* 0x040fe20006800000 */
[----:B------:R-:W0:Y:S01]  /*8490*/  MUFU.RCP64H R73, R61 ;  /* 0x0000003d00497308 */ /* 0x000e220000001800 */
[----:B------:R-:W-:Y:S02]  /*84a0*/  @!P2 SEL R67, R7, 0x63400000, !P4 ;  /* 0x634000000743a807 */ /* 0x000fe40006000000 */
[----:B------:R-:W-:-:S02]  /*84b0*/  LOP3.LUT R65, R65, 0x800fffff, R59, 0xf8, !PT ;  /* 0x800fffff41417812 */ /* 0x000fc400078ef83b */
[----:B------:R-:W-:Y:S02]  /*84c0*/  @!P2 LOP3.LUT R67, R67, 0x80000000, R59, 0xf8, !PT ;  /* 0x800000004343a812 */ /* 0x000fe400078ef83b */
[----:B------:R-:W-:Y:S02]  /*84d0*/  @!P3 LOP3.LUT R71, R61, 0x7ff00000, RZ, 0xc0, !PT ;  /* 0x7ff000003d47b812 */ /* 0x000fe400078ec0ff */
[----:B------:R-:W-:-:S06]  /*84e0*/  @!P2 LOP3.LUT R67, R67, 0x100000, RZ, 0xfc, !PT ;  /* 0x001000004343a812 */ /* 0x000fcc00078efcff */
[----:B------:R-:W-:Y:S02]  /*84f0*/  @!P2 DFMA R64, R64, 2, -R66 ;  /* 0x400000004040a82b */ /* 0x000fe40000000842 */
[----:B0-----:R-:W-:-:S08]  /*8500*/  DFMA R66, R72, -R60, 1 ;  /* 0x3ff000004842742b */ /* 0x001fd0000000083c */
[----:B------:R-:W-:Y:S01]  /*8510*/  DFMA R66, R66, R66, R66 ;  /* 0x000000424242722b */ /* 0x000fe20000000042 */
[----:B------:R-:W-:-:S07]  /*8520*/  @!P2 LOP3.LUT R70, R65, 0x7ff00000, RZ, 0xc0, !PT ;  /* 0x7ff000004146a812 */ /* 0x000fce00078ec0ff */
[----:B------:R-:W-:-:S08]  /*8530*/  DFMA R72, R72, R66, R72 ;  /* 0x000000424848722b */ /* 0x000fd00000000048 */
[----:B------:R-:W-:-:S08]  /*8540*/  DFMA R74, R72, -R60, 1 ;  /* 0x3ff00000484a742b */ /* 0x000fd0000000083c */
[----:B------:R-:W-:-:S08]  /*8550*/  DFMA R74, R72, R74, R72 ;  /* 0x0000004a484a722b */ /* 0x000fd00000000048 */
[----:B------:R-:W-:-:S08]  /*8560*/  DMUL R72, R74, R64 ;  /* 0x000000404a487228 */ /* 0x000fd00000000000 */
[----:B------:R-:W-:-:S08]  /*8570*/  DFMA R66, R72, -R60, R64 ;  /* 0x8000003c4842722b */ /* 0x000fd00000000040 */
[----:B------:R-:W-:Y:S01]  /*8580*/  DFMA R66, R74, R66, R72 ;  /* 0x000000424a42722b */ /* 0x000fe20000000048 */
[----:B------:R-:W-:-:S05]  /*8590*/  VIADD R72, R70, 0xffffffff ;  /* 0xffffffff46487836 */ /* 0x000fca0000000000 */
[----:B------:R-:W-:Y:S01]  /*85a0*/  ISETP.GT.U32.AND P2, PT, R72, 0x7feffffe, PT ;  /* 0x7feffffe4800780c */ /* 0x000fe20003f44070 */
[----:B------:R-:W-:-:S05]  /*85b0*/  VIADD R72, R71, 0xffffffff ;  /* 0xffffffff47487836 */ /* 0x000fca0000000000 */
[----:B------:R-:W-:-:S13]  /*85c0*/  ISETP.GT.U32.OR P2, PT, R72, 0x7feffffe, P2 ;  /* 0x7feffffe4800780c */ /* 0x000fda0001744470 */
[----:B------:R-:W-:Y:S05]  /*85d0*/  @P2 BRA `(.L_x_108) ;  /* 0x00000000006c2947 */ /* 0x000fea0003800000 */
[----:B------:R-:W-:-:S04]  /*85e0*/  LOP3.LUT R58, R63, 0x7ff00000, RZ, 0xc0, !PT ;  /* 0x7ff000003f3a7812 */ /* 0x000fc800078ec0ff */
[CC--:B------:R-:W-:Y:S02]  /*85f0*/  VIADDMNMX R59, R5.reuse, -R58.reuse, 0xb9600000, !PT ;  /* 0xb9600000053b7446 */ /* 0x0c0fe4000780093a */
[----:B------:R-:W-:Y:S02]  /*8600*/  ISETP.GE.U32.AND P2, PT, R5, R58, PT ;  /* 0x0000003a0500720c */ /* 0x000fe40003f46070 */
[----:B------:R-:W-:Y:S02]  /*8610*/  VIMNMX R5, PT, PT, R59, 0x46a00000, PT ;  /* 0x46a000003b057848 */ /* 0x000fe40003fe0100 */
[----:B------:R-:W-:-:S05]  /*8620*/  SEL R58, R7, 0x63400000, !P2 ;  /* 0x63400000073a7807 */ /* 0x000fca0005000000 */
[----:B------:R-:W-:Y:S02]  /*8630*/  IMAD.IADD R5, R5, 0x1, -R58 ;  /* 0x0000000105057824 */ /* 0x000fe400078e0a3a */
[----:B------:R-:W-:Y:S02]  /*8640*/  IMAD.MOV.U32 R58, RZ, RZ, RZ ;  /* 0x000000ffff3a7224 */ /* 0x000fe400078e00ff */
[----:B------:R-:W-:-:S06]  /*8650*/  VIADD R59, R5, 0x7fe00000 ;  /* 0x7fe00000053b7836 */ /* 0x000fcc0000000000 */
[----:B------:R-:W-:-:S10]  /*8660*/  DMUL R72, R66, R58 ;  /* 0x0000003a42487228 */ /* 0x000fd40000000000 */
[----:B------:R-:W-:-:S13]  /*8670*/  FSETP.GTU.AND P2, PT, |R73|, 1.469367938527859385e-39, PT ;  /* 0x001000004900780b */ /* 0x000fda0003f4c200 */
[----:B------:R-:W-:Y:S05]  /*8680*/  @P2 BRA `(.L_x_109) ;  /* 0x0000000000942947 */ /* 0x000fea0003800000 */
[----:B------:R-:W-:-:S06]  /*8690*/  DFMA R60, R66, -R60, R64 ;  /* 0x8000003c423c722b */ /* 0x000fcc0000000040 */
[----:B------:R-:W-:-:S04]  /*86a0*/  MOV R60, RZ ;  /* 0x000000ff003c7202 */ /* 0x000fc80000000f00 */
[C---:B------:R-:W-:Y:S02]  /*86b0*/  FSETP.NEU.AND P2, PT, R61.reuse, RZ, PT ;  /* 0x000000ff3d00720b */ /* 0x040fe40003f4d000 */
[----:B------:R-:W-:-:S04]  /*86c0*/  LOP3.LUT R62, R61, 0x80000000, R63, 0x48, !PT ;  /* 0x800000003d3e7812 */ /* 0x000fc800078e483f */
[----:B------:R-:W-:-:S07]  /*86d0*/  LOP3.LUT R61, R62, R59, RZ, 0xfc, !PT ;  /* 0x0000003b3e3d7212 */ /* 0x000fce00078efcff */
[----:B------:R-:W-:Y:S05]  /*86e0*/  @!P2 BRA `(.L_x_109) ;  /* 0x00000000007ca947 */ /* 0x000fea0003800000 */
[----:B------:R-:W-:Y:S01]  /*86f0*/  IMAD.MOV R59, RZ, RZ, -R5 ;  /* 0x000000ffff3b7224 */ /* 0x000fe200078e0a05 */
[----:B------:R-:W-:Y:S01]  /*8700*/  IADD3 R5, PT, PT, -R5, -0x43300000, RZ ;  /* 0xbcd0000005057810 */ /* 0x000fe20007ffe1ff */
[----:B------:R-:W-:-:S06]  /*8710*/  IMAD.MOV.U32 R58, RZ, RZ, RZ ;  /* 0x000000ffff3a7224 */ /* 0x000fcc00078e00ff */
[----:B------:R-:W-:Y:S02]  /*8720*/  DFMA R58, R72, -R58, R66 ;  /* 0x8000003a483a722b */ /* 0x000fe40000000042 */
[----:B------:R-:W-:-:S08]  /*8730*/  DMUL.RP R66, R66, R60 ;  /* 0x0000003c42427228 */ /* 0x000fd00000008000 */
[----:B------:R-:W-:Y:S02]  /*8740*/  FSETP.NEU.AND P2, PT, |R59|, R5, PT ;  /* 0x000000053b00720b */ /* 0x000fe40003f4d200 */
[----:B------:R-:W-:Y:S02]  /*8750*/  LOP3.LUT R62, R67, R62, RZ, 0x3c, !PT ;  /* 0x0000003e433e7212 */ /* 0x000fe400078e3cff */
[----:B------:R-:W-:Y:S02]  /*8760*/  FSEL R72, R66, R72, !P2 ;  /* 0x0000004842487208 */ /* 0x000fe40005000000 */
[----:B------:R-:W-:Y:S01]  /*8770*/  FSEL R73, R62, R73, !P2 ;  /* 0x000000493e497208 */ /* 0x000fe20005000000 */
[----:B------:R-:W-:Y:S06]  /*8780*/  BRA `(.L_x_109) ;  /* 0x0000000000547947 */ /* 0x000fec0003800000 */
.L_x_108:
[----:B------:R-:W-:-:S14]  /*8790*/  DSETP.NAN.AND P2, PT, R58, R58, PT ;  /* 0x0000003a3a00722a */ /* 0x000fdc0003f48000 */
[----:B------:R-:W-:Y:S05]  /*87a0*/  @P2 BRA `(.L_x_110) ;  /* 0x0000000000442947 */ /* 0x000fea0003800000 */
[----:B------:R-:W-:-:S14]  /*87b0*/  DSETP.NAN.AND P2, PT, R62, R62, PT ;  /* 0x0000003e3e00722a */ /* 0x000fdc0003f48000 */
[----:B------:R-:W-:Y:S05]  /*87c0*/  @P2 BRA `(.L_x_111) ;  /* 0x0000000000302947 */ /* 0x000fea0003800000 */
[----:B------:R-:W-:Y:S01]  /*87d0*/  ISETP.NE.AND P2, PT, R70, R71, PT ;  /* 0x000000474600720c */ /* 0x000fe20003f45270 */
[----:B------:R-:W-:Y:S02]  /*87e0*/  IMAD.MOV.U32 R72, RZ, RZ, 0x0 ;  /* 0x00000000ff487424 */ /* 0x000fe400078e00ff */
[----:B------:R-:W-:-:S10]  /*87f0*/  IMAD.MOV.U32 R73, RZ, RZ, -0x80000 ;  /* 0xfff80000ff497424 */ /* 0x000fd400078e00ff */
[----:B------:R-:W-:Y:S05]  /*8800*/  @!P2 BRA `(.L_x_109) ;  /* 0x000000000034a947 */ /* 0x000fea0003800000 */
[----:B------:R-:W-:Y:S02]  /*8810*/  ISETP.NE.AND P2, PT, R70, 0x7ff00000, PT ;  /* 0x7ff000004600780c */ /* 0x000fe40003f45270 */
[----:B------:R-:W-:Y:S02]  /*8820*/  LOP3.LUT R73, R59, 0x80000000, R63, 0x48, !PT ;  /* 0x800000003b497812 */ /* 0x000fe400078e483f */
[----:B------:R-:W-:-:S13]  /*8830*/  ISETP.EQ.OR P2, PT, R71, RZ, !P2 ;  /* 0x000000ff4700720c */ /* 0x000fda0005742670 */
[----:B------:R-:W-:Y:S01]  /*8840*/  @P2 LOP3.LUT R5, R73, 0x7ff00000, RZ, 0xfc, !PT ;  /* 0x7ff0000049052812 */ /* 0x000fe200078efcff */
[----:B------:R-:W-:Y:S02]  /*8850*/  @!P2 IMAD.MOV.U32 R72, RZ, RZ, RZ ;  /* 0x000000ffff48a224 */ /* 0x000fe400078e00ff */
[----:B------:R-:W-:Y:S02]  /*8860*/  @P2 IMAD.MOV.U32 R72, RZ, RZ, RZ ;  /* 0x000000ffff482224 */ /* 0x000fe400078e00ff */
[----:B------:R-:W-:Y:S01]  /*8870*/  @P2 IMAD.MOV.U32 R73, RZ, RZ, R5 ;  /* 0x000000ffff492224 */ /* 0x000fe200078e0005 */
[----:B------:R-:W-:Y:S06]  /*8880*/  BRA `(.L_x_109) ;  /* 0x0000000000147947 */ /* 0x000fec0003800000 */
.L_x_111:
[----:B------:R-:W-:Y:S01]  /*8890*/  LOP3.LUT R73, R63, 0x80000, RZ, 0xfc, !PT ;  /* 0x000800003f497812 */ /* 0x000fe200078efcff */
[----:B------:R-:W-:Y:S01]  /*88a0*/  IMAD.MOV.U32 R72, RZ, RZ, R62 ;  /* 0x000000ffff487224 */ /* 0x000fe200078e003e */
[----:B------:R-:W-:Y:S06]  /*88b0*/  BRA `(.L_x_109) ;  /* 0x0000000000087947 */ /* 0x000fec0003800000 */
.L_x_110:
[----:B------:R-:W-:Y:S01]  /*88c0*/  LOP3.LUT R73, R59, 0x80000, RZ, 0xfc, !PT ;  /* 0x000800003b497812 */ /* 0x000fe200078efcff */
[----:B------:R-:W-:-:S07]  /*88d0*/  IMAD.MOV.U32 R72, RZ, RZ, R58 ;  /* 0x000000ffff487224 */ /* 0x000fce00078e003a */
.L_x_109:
[----:B------:R-:W-:Y:S05]  /*88e0*/  BSYNC.RECONVERGENT B1 ;  /* 0x0000000000017941 */ /* 0x000fea0003800200 */
.L_x_107:
[----:B------:R-:W-:-:S04]  /*88f0*/  IMAD.MOV.U32 R7, RZ, RZ, 0x0 ;  /* 0x00000000ff077424 */ /* 0x000fc800078e00ff */
[----:B------:R-:W-:Y:S05]  /*8900*/  RET.REL.NODEC R6 `(_Z38_extrapolate_second_order_edge_sw_TRUEPdPlS0_S_S_S_S_S_S_S_S_S_S_S_S_S_S_S_S_S_S_S_) ;  /* 0xffffff7406bc7950 */ /* 0x000fea0003c3ffff */
.L_x_112:
[----:B------:R-:W-:-:S00]  /*8910*/  BRA `(.L_x_112) ;  /* 0xfffffffc00fc7947 */ /* 0x000fc0000383ffff */
[----:B------:R-:W-:-:S00]  /*8920*/  NOP ;  /* 0x0000000000007918 */ /* 0x000fc00000000000 */
        /* <DEDUP_REMOVED lines=13> */
.L_x_231:


//--------------------- .text._Z33_extrapolate_second_order_sw_TRUEPdPlS0_S_S_S_S_S_S_S_S_S_S_S_S_S_S_S_S_ --------------------------
	.section	.text._Z33_extrapolate_second_order_sw_TRUEPdPlS0_S_S_S_S_S_S_S_S_S_S_S_S_S_S_S_S_,"ax",@progbits
	.align	128
        .global         _Z33_extrapolate_second_order_sw_TRUEPdPlS0_S_S_S_S_S_S_S_S_S_S_S_S_S_S_S_S_
        .type           _Z33_extrapolate_second_order_sw_TRUEPdPlS0_S_S_S_S_S_S_S_S_S_S_S_S_S_S_S_S_,@function
        .size           _Z33_extrapolate_second_order_sw_TRUEPdPlS0_S_S_S_S_S_S_S_S_S_S_S_S_S_S_S_S_,(.L_x_233 - _Z33_extrapolate_second_order_sw_TRUEPdPlS0_S_S_S_S_S_S_S_S_S_S_S_S_S_S_S_S_)
        .other          _Z33_extrapolate_second_order_sw_TRUEPdPlS0_S_S_S_S_S_S_S_S_S_S_S_S_S_S_S_S_,@"STO_CUDA_ENTRY STV_DEFAULT"
_Z33_extrapolate_second_order_sw_TRUEPdPlS0_S_S_S_S_S_S_S_S_S_S_S_S_S_S_S_S_:
.text._Z33_extrapolate_second_order_sw_TRUEPdPlS0_S_S_S_S_S_S_S_S_S_S_S_S_S_S_S_S_:
        /* <DEDUP_REMOVED lines=18> */
[----:B------:R-:W2:Y:S04]  /*0120*/  LDG.E.64 R6, desc[UR4][R42.64] ;  /* 0x000000042a067981 */ /* 0x000ea8000c1e1b00 */
[----:B-1----:R-:W4:Y:S01]  /*0130*/  LDG.E.64 R8, desc[UR4][R8.64+0x8] ;  /* 0x0000080408087981 */ /* 0x002f22000c1e1b00 */
[----:B---3--:R-:W-:-:S05]  /*0140*/  IMAD.WIDE R12, R4, 0x8, R12 ;  /* 0x00000008040c7825 */ /* 0x008fca00078e020c */
[----:B------:R-:W3:Y:S01]  /*0150*/  LDG.E.64 R16, desc[UR4][R12.64] ;  /* 0x000000040c107981 */ /* 0x000ee2000c1e1b00 */
        /* <DEDUP_REMOVED lines=9> */
[----:B------:R-:W-:Y:S02]  /*01f0*/  IMAD.MOV.U32 R7, RZ, RZ, R15 ;  /* 0x000000ffff077224 */ /* 0x000fe400078e000f */
[----:B------:R-:W-:Y:S01]  /*0200*/  IMAD.MOV.U32 R2, RZ, RZ, 0x1 ;  /* 0x00000001ff027424 */ /* 0x000fe200078e00ff */
[----:B------:R-:W0:Y:S01]  /*0210*/  LDC.64 R14, c[0x0][0x400] ;  /* 0x00010000ff0e7b82 */ /* 0x000e220000000a00 */
[----:B------:R-:W1:Y:S04]  /*0220*/  MUFU.RCP64H R3, R7 ;  /* 0x0000000700037308 */ /* 0x000e680000001800 */
[----:B-1----:R-:W-:-:S08]  /*0230*/  DFMA R8, -R6, R2, 1 ;  /* 0x3ff000000608742b */ /* 0x002fd00000000102 */
[----:B------:R-:W-:-:S08]  /*0240*/  DFMA R8, R8, R8, R8 ;  /* 0x000000080808722b */ /* 0x000fd00000000008 */
[----:B------:R-:W-:-:S08]  /*0250*/  DFMA R8, R2, R8, R2 ;  /* 0x000000080208722b */ /* 0x000fd00000000002 */
[----:B------:R-:W-:-:S08]  /*0260*/  DFMA R2, -R6, R8, 1 ;  /* 0x3ff000000602742b */ /* 0x000fd00000000108 */
[----:B------:R-:W-:-:S08]  /*0270*/  DFMA R2, R8, R2, R8 ;  /* 0x000000020802722b */ /* 0x000fd00000000008 */
[----:B---3--:R-:W-:-:S08]  /*0280*/  DMUL R62, R16, R2 ;  /* 0x00000002103e7228 */ /* 0x008fd00000000000 */
[----:B------:R-:W-:Y:S01]  /*0290*/  DFMA R8, -R6, R62, R16 ;  /* 0x0000003e0608722b */ /* 0x000fe20000000110 */
[----:B0-----:R-:W-:-:S07]  /*02a0*/  IMAD.WIDE R14, R4, 0x8, R14 ;  /* 0x00000008040e7825 */ /* 0x001fce00078e020e */
        /* <DEDUP_REMOVED lines=9> */
[----:B------:R-:W-:Y:S02]  /*0340*/  IMAD.MOV.U32 R63, RZ, RZ, R17 ;  /* 0x000000ffff3f7224 */ /* 0x000fe400078e0011 */
[----:B------:R-:W-:Y:S02]  /*0350*/  IMAD.MOV.U32 R64, RZ, RZ, R6 ;  /* 0x000000ffff407224 */ /* 0x000fe400078e0006 */
[----:B------:R-:W-:-:S07]  /*0360*/  IMAD.MOV.U32 R65, RZ, RZ, R7 ;  /* 0x000000ffff417224 */ /* 0x000fce00078e0007 */
[----:B------:R-:W-:Y:S05]  /*0370*/  CALL.REL.NOINC `($__internal_3_$__cuda_sm20_div_rn_f64_full) ;  /* 0x0000007800987944 */ /* 0x000fea0003c00000 */
.L_x_114:
[----:B------:R-:W-:Y:S05]  /*0380*/  BSYNC.RECONVERGENT B0 ;  /* 0x0000000000007941 */ /* 0x000fea0003800200 */
.L_x_113:
[----:B------:R-:W0:Y:S01]  /*0390*/  LDC.64 R16, c[0x0][0x3c0] ;  /* 0x0000f000ff107b82 */ /* 0x000e220000000a00 */
[----:B------:R1:W-:Y:S01]  /*03a0*/  STG.E.64 desc[UR4][R12.64], R62 ;  /* 0x0000003e0c007986 */ /* 0x0003e2000c101b04 */
[----:B0-----:R-:W-:-:S05]  /*03b0*/  IMAD.WIDE R16, R4, 0x8, R16 ;  /* 0x0000000804107825 */ /* 0x001fca00078e0210 */
[----:B------:R-:W2:Y:S01]  /*03c0*/  LDG.E.64 R8, desc[UR4][R16.64] ;  /* 0x0000000410087981 */ /* 0x000ea2000c1e1b00 */
[----:B------:R-:W0:Y:S01]  /*03d0*/  MUFU.RCP64H R19, R7 ;  /* 0x0000000700137308 */ /* 0x000e220000001800 */
[----:B------:R-:W-:Y:S01]  /*03e0*/  IMAD.MOV.U32 R18, RZ, RZ, 0x1 ;  /* 0x00000001ff127424 */ /* 0x000fe200078e00ff */
[----:B------:R-:W-:Y:S05]  /*03f0*/  BSSY.RECONVERGENT B0, `(.L_x_115) ;  /* 0x0000016000007945 */ /* 0x000fea0003800200 */
[----:B0-----:R-:W-:-:S08]  /*0400*/  DFMA R20, -R6, R18, 1 ;  /* 0x3ff000000614742b */ /* 0x001fd00000000112 */
[----:B------:R-:W-:-:S08]  /*0410*/  DFMA R20, R20, R20, R20 ;  /* 0x000000141414722b */ /* 0x000fd00000000014 */
[----:B------:R-:W-:Y:S01]  /*0420*/  DFMA R20, R18, R20, R18 ;  /* 0x000000141214722b */ /* 0x000fe20000000012 */
[----:B------:R-:W0:Y:S07]  /*0430*/  LDC.64 R18, c[0x0][0x408] ;  /* 0x00010200ff127b82 */ /* 0x000e2e0000000a00 */
[----:B------:R-:W-:-:S08]  /*0440*/  DFMA R22, -R6, R20, 1 ;  /* 0x3ff000000616742b */ /* 0x000fd00000000114 */
[----:B------:R-:W-:Y:S01]  /*0450*/  DFMA R22, R20, R22, R20 ;  /* 0x000000161416722b */ /* 0x000fe20000000014 */
[----:B0-----:R-:W-:-:S07]  /*0460*/  IMAD.WIDE R18, R4, 0x8, R18 ;  /* 0x0000000804127825 */ /* 0x001fce00078e0212 */
[----:B--2---:R-:W-:Y:S01]  /*0470*/  DMUL R20, R22, R8 ;  /* 0x0000000816147228 */ /* 0x004fe20000000000 */
        /* <DEDUP_REMOVED lines=9> */
[----:B------:R-:W-:Y:S02]  /*0510*/  IMAD.MOV.U32 R63, RZ, RZ, R9 ;  /* 0x000000ffff3f7224 */ /* 0x000fe400078e0009 */
[----:B------:R-:W-:Y:S02]  /*0520*/  IMAD.MOV.U32 R64, RZ, RZ, R6 ;  /* 0x000000ffff407224 */ /* 0x000fe400078e0006 */
[----:B------:R-:W-:-:S07]  /*0530*/  IMAD.MOV.U32 R65, RZ, RZ, R7 ;  /* 0x000000ffff417224 */ /* 0x000fce00078e0007 */
[----:B------:R-:W-:Y:S05]  /*0540*/  CALL.REL.NOINC `($__internal_3_$__cuda_sm20_div_rn_f64_full) ;  /* 0x0000007800247944 */ /* 0x000fea0003c00000 */
.L_x_116:
[----:B------:R-:W-:Y:S05]  /*0550*/  BSYNC.RECONVERGENT B0 ;  /* 0x0000000000007941 */ /* 0x000fea0003800200 */
.L_x_115:
        /* <DEDUP_REMOVED lines=17> */
[----:B--2---:R1:W-:Y:S04]  /*0670*/  STG.E.64 desc[UR4][R4.64+0x10], R6 ;  /* 0x0000100604007986 */ /* 0x0043e8000c101b04 */
        /* <DEDUP_REMOVED lines=9> */
[----:B-1----:R-:W2:Y:S04]  /*0710*/  LDG.E.64 R4, desc[UR4][R16.64] ;  /* 0x0000000410047981 */ /* 0x002ea8000c1e1b00 */
[----:B--2---:R-:W-:Y:S01]  /*0720*/  STG.E.64 desc[UR4][R2.64+0x10], R4 ;  /* 0x0000100402007986 */ /* 0x004fe2000c101b04 */
[----:B------:R-:W-:Y:S05]  /*0730*/  EXIT ;  /* 0x000000000000794d */ /* 0x000fea0003800000 */
.L_x_117:
        /* <DEDUP_REMOVED lines=9> */
[----:B------:R-:W3:Y:S04]  /*07d0*/  LDG.E.64 R32, desc[UR4][R40.64] ;  /* 0x0000000428207981 */ /* 0x000ee8000c1e1b00 */
[----:B------:R-:W4:Y:S04]  /*07e0*/  LDG.E.64 R26, desc[UR4][R36.64+0x8] ;  /* 0x00000804241a7981 */ /* 0x000f28000c1e1b00 */
[----:B------:R-:W5:Y:S04]  /*07f0*/  LDG.E.64 R22, desc[UR4][R36.64+0x10] ;  /* 0x0000100424167981 */ /* 0x000f68000c1e1b00 */
[----:B------:R-:W5:Y:S04]  /*0800*/  LDG.E.64 R24, desc[UR4][R36.64+0x20] ;  /* 0x0000200424187981 */ /* 0x000f68000c1e1b00 */
[----:B------:R-:W5:Y:S01]  /*0810*/  LDG.E.64 R38, desc[UR4][R36.64+0x28] ;  /* 0x0000280424267981 */ /* 0x000f62000c1e1b00 */
[----:B------:R-:W-:-:S04]  /*0820*/  ISETP.GE.U32.AND P0, PT, R28, 0x2, PT ;  /* 0x000000021c00780c */ /* 0x000fc80003f06070 */
[----:B------:R-:W-:Y:S01]  /*0830*/  ISETP.GE.AND.EX P0, PT, R29, RZ, PT, P0 ;  /* 0x000000ff1d00720c */ /* 0x000fe20003f06300 */
[----:B------:R-:W-:Y:S01]  /*0840*/  BSSY.RECONVERGENT B0, `(.L_x_118) ;  /* 0x00006f6000007945 */ /* 0x000fe20003800200 */
[----:B--2---:R-:W-:Y:S02]  /*0850*/  DADD R28, R30, -R34 ;  /* 0x000000001e1c7229 */ /* 0x004fe40000000822 */
[----:B---3--:R-:W-:Y:S02]  /*0860*/  DADD R20, R20, -R32 ;  /* 0x0000000014147229 */ /* 0x008fe40000000820 */
[----:B----4-:R-:W-:Y:S02]  /*0870*/  DADD R26, R26, -R34 ;  /* 0x000000001a1a7229 */ /* 0x010fe40000000822 */
[--C-:B-----5:R-:W-:Y:S02]  /*0880*/  DADD R22, R22, -R32.reuse ;  /* 0x0000000016167229 */ /* 0x120fe40000000820 */
        /* <DEDUP_REMOVED lines=20> */
[----:B------:R-:W2:Y:S01]  /*09d0*/  LDG.E.64 R36, desc[UR4][R36.64] ;  /* 0x0000000424247981 */ /* 0x000ea2000c1e1b00 */
[----:B------:R-:W-:Y:S02]  /*09e0*/  VIADDMNMX R2, R9, 0x1, R0, !PT ;  /* 0x0000000109027846 */ /* 0x000fe40007800100 */
[----:B--2---:R-:W-:-:S04]  /*09f0*/  ISETP.NE.U32.AND P0, PT, R36, R4, PT ;  /* 0x000000042400720c */ /* 0x004fc80003f05070 */
[----:B------:R-:W-:-:S13]  /*0a00*/  ISETP.NE.AND.EX P0, PT, R37, R3, PT, P0 ;  /* 0x000000032500720c */ /* 0x000fda0003f05300 */
[----:B------:R-:W-:-:S07]  /*0a10*/  @!P0 IMAD.MOV.U32 R5, RZ, RZ, R2 ;  /* 0x000000ffff058224 */ /* 0x000fce00078e0002 */
.L_x_121:
[----:B------:R-:W-:Y:S05]  /*0a20*/  BSYNC.RECONVERGENT B1 ;  /* 0x0000000000017941 */ /* 0x000fea0003800200 */
.L_x_120:
[----:B------:R-:W-:-:S13]  /*0a30*/  ISETP.NE.AND P0, PT, R5, R0, PT ;  /* 0x000000000500720c */ /* 0x000fda0003f05270 */
[----:B------:R-:W-:Y:S05]  /*0a40*/  @!P0 EXIT ;  /* 0x000000000000894d */ /* 0x000fea0003800000 */
[----:B------:R-:W-:-:S06]  /*0a50*/  IMAD.WIDE R2, R5, 0x8, R38 ;  /* 0x0000000805027825 */ /* 0x000fcc00078e0226 */
        /* <DEDUP_REMOVED lines=20> */
[----:B------:R-:W-:Y:S02]  /*0ba0*/  IMAD.MOV.U32 R44, RZ, RZ, R40 ;  /* 0x000000ffff2c7224 */ /* 0x000fe400078e0028 */
[----:B------:R-:W-:Y:S02]  /*0bb0*/  IMAD.MOV.U32 R45, RZ, RZ, R41 ;  /* 0x000000ffff2d7224 */ /* 0x000fe400078e0029 */
[----:B------:R-:W-:Y:S01]  /*0bc0*/  VIADD R48, R0, 0xfff00000 ;  /* 0xfff0000000307836 */ /* 0x000fe20000000000 */
[----:B------:R-:W-:-:S07]  /*0bd0*/  MOV R0, 0xbf0 ;  /* 0x00000bf000007802 */ /* 0x000fce0000000f00 */
[----:B------:R-:W-:Y:S05]  /*0be0*/  CALL.REL.NOINC `($__internal_2_$__cuda_sm20_dblrcp_rn_slowpath_v3) ;  /* 0x0000006c00dc7944 */ /* 0x000fea0003c00000 */
[----:B------:R-:W-:Y:S02]  /*0bf0*/  IMAD.MOV.U32 R36, RZ, RZ, R46 ;  /* 0x000000ffff247224 */ /* 0x000fe400078e002e */
[----:B------:R-:W-:-:S07]  /*0c00*/  IMAD.MOV.U32 R37, RZ, RZ, R47 ;  /* 0x000000ffff257224 */ /* 0x000fce00078e002f */
.L_x_123:
[----:B------:R-:W-:Y:S05]  /*0c10*/  BSYNC.RECONVERGENT B1 ;  /* 0x0000000000017941 */ /* 0x000fea0003800200 */
.L_x_122:
        /* <DEDUP_REMOVED lines=25> */
[----:B------:R-:W-:-:S08]  /*0db0*/  DFMA R40, -R42, R48, 1 ;  /* 0x3ff000002a28742b */ /* 0x000fd00000000130 */
[----:B------:R-:W-:Y:S01]  /*0dc0*/  DFMA R40, R48, R40, R48 ;  /* 0x000000283028722b */ /* 0x000fe20000000030 */
[----:B------:R-:W-:Y:S02]  /*0dd0*/  FSEL R49, R7, RZ, !P0 ;  /* 0x000000ff07317208 */ /* 0x000fe40004000000 */
[----:B------:R-:W-:-:S06]  /*0de0*/  FSEL R48, R6, RZ, !P0 ;  /* 0x000000ff06307208 */ /* 0x000fcc0004000000 */
[----:B------:R-:W-:-:S08]  /*0df0*/  DMUL R62, R40, R48 ;  /* 0x00000030283e7228 */ /* 0x000fd00000000000 */
[----:B------:R-:W-:-:S08]  /*0e00*/  DFMA R50, -R42, R62, R48 ;  /* 0x0000003e2a32722b */ /* 0x000fd00000000130 */
[----:B------:R-:W-:Y:S01]  /*0e10*/  DFMA R62, R40, R50, R62 ;  /* 0x00000032283e722b */ /* 0x000fe2000000003e */
[----:B------:R-:W-:Y:S01]  /*0e20*/  FSETP.GEU.AND P2, PT, |R49|, 6.5827683646048100446e-37, PT ;  /* 0x036000003100780b */ /* 0x000fe20003f4e200 */
[----:B------:R-:W-:-:S08]  /*0e30*/  DSETP.MAX.AND P3, P4, RZ, R6, PT ;  /* 0x00000006ff00722a */ /* 0x000fd00003c6f000 */
[----:B------:R-:W-:Y:S01]  /*0e40*/  FFMA R0, RZ, R43, R63 ;  /* 0x0000002bff007223 */ /* 0x000fe2000000003f */
[----:B------:R-:W-:-:S04]  /*0e50*/  IMAD.MOV.U32 R5, RZ, RZ, R6 ;  /* 0x000000ffff057224 */ /* 0x000fc800078e0006 */
[----:B------:R-:W-:Y:S01]  /*0e60*/  FSETP.GT.AND P0, PT, |R0|, 1.469367938527859385e-39, PT ;  /* 0x001000000000780b */ /* 0x000fe20003f04200 */
[----:B------:R-:W-:Y:S01]  /*0e70*/  IMAD.MOV.U32 R51, RZ, RZ, R7 ;  /* 0x000000ffff337224 */ /* 0x000fe200078e0007 */
[-C--:B------:R-:W-:Y:S02]  /*0e80*/  DMUL R40, R28, R36.reuse ;  /* 0x000000241c287228 */ /* 0x080fe40000000000 */
[----:B------:R-:W-:Y:S01]  /*0e90*/  DMUL R6, R30, R36 ;  /* 0x000000241e067228 */ /* 0x000fe20000000000 */
[----:B------:R-:W-:Y:S02]  /*0ea0*/  IMAD.MOV.U32 R0, RZ, RZ, RZ ;  /* 0x000000ffff007224 */ /* 0x000fe400078e00ff */
[----:B------:R-:W-:Y:S01]  /*0eb0*/  IMAD.MOV.U32 R36, RZ, RZ, RZ ;  /* 0x000000ffff247224 */ /* 0x000fe200078e00ff */
[----:B------:R-:W-:Y:S02]  /*0ec0*/  DSETP.GEU.AND P1, PT, R42, -UR6, PT ;  /* 0x800000062a007e2a */ /* 0x000fe4000bf2e000 */
[-C--:B------:R-:W-:Y:S01]  /*0ed0*/  DFMA R40, R22, R38.reuse, R40 ;  /* 0x000000261628722b */ /* 0x080fe20000000028 */
[----:B------:R-:W-:Y:S01]  /*0ee0*/  FSEL R37, R0, R51, P3 ;  /* 0x0000003300257208 */ /* 0x000fe20001800000 */
[----:B------:R-:W-:Y:S01]  /*0ef0*/  DFMA R38, R24, R38, R6 ;  /* 0x000000261826722b */ /* 0x000fe20000000006 */
[----:B------:R-:W-:-:S02]  /*0f00*/  SEL R36, R36, R5, P3 ;  /* 0x0000000524247207 */ /* 0x000fc40001800000 */
[----:B------:R-:W-:Y:S01]  /*0f10*/  @P4 LOP3.LUT R37, R51, 0x80000, RZ, 0xfc, !PT ;  /* 0x0008000033254812 */ /* 0x000fe200078efcff */
[----:B------:R-:W-:Y:S07]  /*0f20*/  @P0 BRA P2, `(.L_x_125) ;  /* 0x0000000000180947 */ /* 0x000fee0001000000 */
[----:B------:R-:W-:Y:S01]  /*0f30*/  IMAD.MOV.U32 R62, RZ, RZ, R48 ;  /* 0x000000ffff3e7224 */ /* 0x000fe200078e0030 */
[----:B------:R-:W-:Y:S01]  /*0f40*/  MOV R64, R42 ;  /* 0x0000002a00407202 */ /* 0x000fe20000000f00 */
[----:B------:R-:W-:Y:S01]  /*0f50*/  IMAD.MOV.U32 R63, RZ, RZ, R49 ;  /* 0x000000ffff3f7224 */ /* 0x000fe200078e0031 */
[----:B------:R-:W-:Y:S01]  /*0f60*/  MOV R68, 0xf90 ;  /* 0x00000f9000447802 */ /* 0x000fe20000000f00 */
[----:B------:R-:W-:-:S07]  /*0f70*/  IMAD.MOV.U32 R65, RZ, RZ, R43 ;  /* 0x000000ffff417224 */ /* 0x000fce00078e002b */
[----:B-----5:R-:W-:Y:S05]  /*0f80*/  CALL.REL.NOINC `($__internal_3_$__cuda_sm20_div_rn_f64_full) ;  /* 0x0000006c00947944 */ /* 0x020fea0003c00000 */
.L_x_125:
[----:B------:R-:W-:Y:S05]  /*0f90*/  BSYNC.RECONVERGENT B2 ;  /* 0x0000000000027941 */ /* 0x000fea0003800200 */
.L_x_124:
[----:B------:R-:W0:Y:S01]  /*0fa0*/  MUFU.RCP64H R7, R43 ;  /* 0x0000002b00077308 */ /* 0x000e220000001800 */
[----:B------:R-:W-:Y:S01]  /*0fb0*/  IMAD.MOV.U32 R6, RZ, RZ, 0x1 ;  /* 0x00000001ff067424 */ /* 0x000fe200078e00ff */
[----:B------:R-:W-:Y:S01]  /*0fc0*/  FSETP.GEU.AND P3, PT, |R37|, 6.5827683646048100446e-37, PT ;  /* 0x036000002500780b */ /* 0x000fe20003f6e200 */
[----:B------:R-:W-:Y:S01]  /*0fd0*/  UMOV UR6, 0xe48e0530 ;  /* 0xe48e053000067882 */ /* 0x000fe20000000000 */
[----:B------:R-:W-:Y:S01]  /*0fe0*/  UMOV UR7, 0x2b2bff2e ;  /* 0x2b2bff2e00077882 */ /* 0x000fe20000000000 */
[----:B------:R-:W-:Y:S01]  /*0ff0*/  BSSY.RECONVERGENT B2, `(.L_x_126) ;  /* 0x0000017000027945 */ /* 0x000fe20003800200 */
[C---:B------:R-:W-:Y:S01]  /*1000*/  DSETP.GT.AND P0, PT, R42.reuse, UR6, PT ;  /* 0x000000062a007e2a */ /* 0x040fe2000bf04000 */
[----:B------:R-:W-:Y:S01]  /*1010*/  FSEL R5, R62, RZ, !P1 ;  /* 0x000000ff3e057208 */ /* 0x000fe20004800000 */
        /* <DEDUP_REMOVED lines=17> */
[----:B-----5:R-:W-:Y:S05]  /*1130*/  CALL.REL.NOINC `($__internal_3_$__cuda_sm20_div_rn_f64_full) ;  /* 0x0000006c00287944 */ /* 0x020fea0003c00000 */
[----:B------:R-:W-:Y:S02]  /*1140*/  IMAD.MOV.U32 R50, RZ, RZ, R62 ;  /* 0x000000ffff327224 */ /* 0x000fe400078e003e */
[----:B------:R-:W-:-:S07]  /*1150*/  IMAD.MOV.U32 R51, RZ, RZ, R63 ;  /* 0x000000ffff337224 */ /* 0x000fce00078e003f */
.L_x_127:
[----:B------:R-:W-:Y:S05]  /*1160*/  BSYNC.RECONVERGENT B2 ;  /* 0x0000000000027941 */ /* 0x000fea0003800200 */
.L_x_126:
        /* <DEDUP_REMOVED lines=34> */
[----:B-----5:R-:W-:Y:S05]  /*1390*/  CALL.REL.NOINC `($__internal_3_$__cuda_sm20_div_rn_f64_full) ;  /* 0x0000006800907944 */ /* 0x020fea0003c00000 */
.L_x_129:
[----:B------:R-:W-:Y:S05]  /*13a0*/  BSYNC.RECONVERGENT B2 ;  /* 0x0000000000027941 */ /* 0x000fea0003800200 */
.L_x_128:
        /* <DEDUP_REMOVED lines=28> */
.L_x_131:
[----:B------:R-:W-:Y:S05]  /*1570*/  BSYNC.RECONVERGENT B2 ;  /* 0x0000000000027941 */ /* 0x000fea0003800200 */
.L_x_130:
[----:B------:R-:W0:Y:S01]  /*1580*/  MUFU.RCP64H R53, R39 ;  /* 0x0000002700357308 */ /* 0x000e220000001800 */
[----:B------:R-:W-:Y:S01]  /*1590*/  IMAD.MOV.U32 R52, RZ, RZ, 0x1 ;  /* 0x00000001ff347424 */ /* 0x000fe200078e00ff */
[----:B------:R-:W-:Y:S01]  /*15a0*/  FSETP.GEU.AND P2, PT, |R49|, 6.5827683646048100446e-37, PT ;  /* 0x036000003100780b */ /* 0x000fe20003f4e200 */
[----:B------:R-:W-:Y:S01]  /*15b0*/  IMAD.MOV.U32 R0, RZ, RZ, R50 ;  /* 0x000000ffff007224 */ /* 0x000fe200078e0032 */
        /* <DEDUP_REMOVED lines=15> */
[----:B------:R-:W-:-:S03]  /*16b0*/  FSEL R53, R55, R6, P0 ;  /* 0x0000000637357208 */ /* 0x000fc60000000000 */
[----:B------:R-:W-:-:S04]  /*16c0*/  IMAD.MOV.U32 R5, RZ, RZ, R52 ;  /* 0x000000ffff057224 */ /* 0x000fc800078e0034 */
        /* <DEDUP_REMOVED lines=9> */
[----:B------:R-:W-:Y:S01]  /*1760*/  MOV R65, R39 ;  /* 0x0000002700417202 */ /* 0x000fe20000000f00 */
[----:B------:R-:W-:Y:S01]  /*1770*/  IMAD.MOV.U32 R63, RZ, RZ, R49 ;  /* 0x000000ffff3f7224 */ /* 0x000fe200078e0031 */
[----:B------:R-:W-:Y:S01]  /*1780*/  MOV R68, 0x17b0 ;  /* 0x000017b000447802 */ /* 0x000fe20000000f00 */
[----:B------:R-:W-:-:S07]  /*1790*/  IMAD.MOV.U32 R64, RZ, RZ, R38 ;  /* 0x000000ffff407224 */ /* 0x000fce00078e0026 */
[----:B-----5:R-:W-:Y:S05]  /*17a0*/  CALL.REL.NOINC `($__internal_3_$__cuda_sm20_div_rn_f64_full) ;  /* 0x00000064008c7944 */ /* 0x020fea0003c00000 */
.L_x_133:
[----:B------:R-:W-:Y:S05]  /*17b0*/  BSYNC.RECONVERGENT B2 ;  /* 0x0000000000027941 */ /* 0x000fea0003800200 */
.L_x_132:
        /* <DEDUP_REMOVED lines=28> */
.L_x_135:
[----:B------:R-:W-:Y:S05]  /*1980*/  BSYNC.RECONVERGENT B2 ;  /* 0x0000000000027941 */ /* 0x000fea0003800200 */
.L_x_134:
        /* <DEDUP_REMOVED lines=8> */
[----:B------:R-:W-:Y:S02]  /*1a10*/  SEL R6, R50, R36, P0 ;  /* 0x0000002432067207 */ /* 0x000fe40000000000 */
[----:B------:R-:W1:Y:S04]  /*1a20*/  LDC.64 R36, c[0x0][0x3e0] ;  /* 0x0000f800ff247b82 */ /* 0x000e680000000a00 */
[----:B------:R-:W-:-:S06]  /*1a30*/  @P1 LOP3.LUT R7, R5, 0x80000, RZ, 0xfc, !PT ;  /* 0x0008000005071812 */ /* 0x000fcc00078efcff */
        /* <DEDUP_REMOVED lines=8> */
[----:B------:R1:W-:Y:S04]  /*1ac0*/  STG.E.64 desc[UR4][R50.64], R42 ;  /* 0x0000002a32007986 */ /* 0x0003e8000c101b04 */
[----:B------:R-:W2:Y:S02]  /*1ad0*/  LDG.E.64 R36, desc[UR4][R10.64] ;  /* 0x000000040a247981 */ /* 0x000ea4000c1e1b00 */
[----:B--2---:R-:W-:-:S07]  /*1ae0*/  DFMA R36, R40, R6, R36 ;  /* 0x000000062824722b */ /* 0x004fce0000000024 */
[----:B------:R2:W-:Y:S04]  /*1af0*/  STG.E.64 desc[UR4][R50.64+0x8], R36 ;  /* 0x0000082432007986 */ /* 0x0005e8000c101b04 */
[----:B------:R-:W3:Y:S01]  /*1b00*/  LDG.E.64 R40, desc[UR4][R10.64] ;  /* 0x000000040a287981 */ /* 0x000ee2000c1e1b00 */
[----:B0-----:R-:W-:-:S04]  /*1b10*/  IADD3 R48, P0, PT, R4, UR6, RZ ;  /* 0x0000000604307c10 */ /* 0x001fc8000ff1e0ff */
[----:B------:R-:W-:Y:S01]  /*1b20*/  IADD3.X R49, PT, PT, R3, UR7, RZ, P0, !PT ;  /* 0x0000000703317c10 */ /* 0x000fe200087fe4ff */
[----:B-1----:R-:W0:Y:S01]  /*1b30*/  LDC.64 R42, c[0x0][0x380] ;  /* 0x0000e000ff2a7b82 */ /* 0x002e220000000a00 */
[----:B---3--:R-:W-:-:S07]  /*1b40*/  DFMA R6, R38, R6, R40 ;  /* 0x000000062606722b */ /* 0x008fce0000000028 */
        /* <DEDUP_REMOVED lines=9> */
[-C--:B------:R-:W-:Y:S02]  /*1be0*/  DMUL R10, R34, R38.reuse ;  /* 0x00000026220a7228 */ /* 0x080fe40000000000 */
[----:B--2---:R-:W-:Y:S01]  /*1bf0*/  DMUL R36, R32, R38 ;  /* 0x0000002620247228 */ /* 0x004fe20000000000 */
[----:B-1----:R-:W-:Y:S01]  /*1c00*/  IMAD.MOV.U32 R51, RZ, RZ, R39 ;  /* 0x000000ffff337224 */ /* 0x002fe200078e0027 */
[----:B------:R-:W-:Y:S01]  /*1c10*/  DSETP.GE.AND P0, PT, R38, RZ, PT ;  /* 0x000000ff2600722a */ /* 0x000fe20003f06000 */
[----:B------:R-:W-:Y:S01]  /*1c20*/  IMAD.MOV.U32 R5, RZ, RZ, R38 ;  /* 0x000000ffff057224 */ /* 0x000fe200078e0026 */
[----:B------:R-:W-:Y:S02]  /*1c30*/  DSETP.MAX.AND P3, P4, RZ, R38, PT ;  /* 0x00000026ff00722a */ /* 0x000fe40003c6f000 */
[----:B------:R-:W-:-:S08]  /*1c40*/  DMUL R40, R26, R10 ;  /* 0x0000000a1a287228 */ /* 0x000fd00000000000 */
[----:B------:R-:W-:-:S06]  /*1c50*/  DFMA R40, R20, R36, R40 ;  /* 0x000000241428722b */ /* 0x000fcc0000000028 */
[----:B------:R-:W0:Y:S02]  /*1c60*/  MUFU.RCP64H R47, R41 ;  /* 0x00000029002f7308 */ /* 0x000e240000001800 */
        /* <DEDUP_REMOVED lines=11> */
[----:B------:R-:W-:Y:S02]  /*1d20*/  DFMA R62, R6, R48, R62 ;  /* 0x00000030063e722b */ /* 0x000fe4000000003e */
[-C--:B------:R-:W-:Y:S02]  /*1d30*/  DMUL R6, R28, R10.reuse ;  /* 0x0000000a1c067228 */ /* 0x080fe40000000000 */
[----:B------:R-:W-:Y:S01]  /*1d40*/  DMUL R48, R30, R10 ;  /* 0x0000000a1e307228 */ /* 0x000fe20000000000 */
[----:B------:R-:W-:-:S05]  /*1d50*/  IMAD.MOV.U32 R10, RZ, RZ, RZ ;  /* 0x000000ffff0a7224 */ /* 0x000fca00078e00ff */
[----:B------:R-:W-:Y:S01]  /*1d60*/  FFMA R0, RZ, R41, R63 ;  /* 0x00000029ff007223 */ /* 0x000fe2000000003f */
[-C--:B------:R-:W-:Y:S01]  /*1d70*/  DFMA R38, R22, R36.reuse, R6 ;  /* 0x000000241626722b */ /* 0x080fe20000000006 */
[----:B------:R-:W-:Y:S01]  /*1d80*/  SEL R10, R10, R5, P3 ;  /* 0x000000050a0a7207 */ /* 0x000fe20001800000 */
[----:B------:R-:W-:Y:S02]  /*1d90*/  DFMA R36, R24, R36, R48 ;  /* 0x000000241824722b */ /* 0x000fe40000000030 */
[----:B------:R-:W-:Y:S01]  /*1da0*/  FSETP.GT.AND P0, PT, |R0|, 1.469367938527859385e-39, PT ;  /* 0x001000000000780b */ /* 0x000fe20003f04200 */
[----:B------:R-:W-:-:S05]  /*1db0*/  IMAD.MOV.U32 R0, RZ, RZ, RZ ;  /* 0x000000ffff007224 */ /* 0x000fca00078e00ff */
[----:B------:R-:W-:Y:S02]  /*1dc0*/  FSEL R11, R0, R51, P3 ;  /* 0x00000033000b7208 */ /* 0x000fe40001800000 */
[----:B------:R-:W-:-:S05]  /*1dd0*/  @P4 LOP3.LUT R11, R51, 0x80000, RZ, 0xfc, !PT ;  /* 0x00080000330b4812 */ /* 0x000fca00078efcff */
[----:B------:R-:W-:Y:S05]  /*1de0*/  @P0 BRA P2, `(.L_x_137) ;  /* 0x0000000000180947 */ /* 0x000fea0001000000 */
[----:B------:R-:W-:Y:S01]  /*1df0*/  MOV R62, R46 ;  /* 0x0000002e003e7202 */ /* 0x000fe20000000f00 */
[----:B------:R-:W-:Y:S01]  /*1e00*/  IMAD.MOV.U32 R63, RZ, RZ, R47 ;  /* 0x000000ffff3f7224 */ /* 0x000fe200078e002f */
[----:B------:R-:W-:Y:S01]  /*1e10*/  MOV R68, 0x1e50 ;  /* 0x00001e5000447802 */ /* 0x000fe20000000f00 */
[----:B------:R-:W-:Y:S02]  /*1e20*/  IMAD.MOV.U32 R64, RZ, RZ, R40 ;  /* 0x000000ffff407224 */ /* 0x000fe400078e0028 */
[----:B------:R-:W-:-:S07]  /*1e30*/  IMAD.MOV.U32 R65, RZ, RZ, R41 ;  /* 0x000000ffff417224 */ /* 0x000fce00078e0029 */
[----:B-----5:R-:W-:Y:S05]  /*1e40*/  CALL.REL.NOINC `($__internal_3_$__cuda_sm20_div_rn_f64_full) ;  /* 0x0000005c00e47944 */ /* 0x020fea0003c00000 */
.L_x_137:
[----:B------:R-:W-:Y:S05]  /*1e50*/  BSYNC.RECONVERGENT B2 ;  /* 0x0000000000027941 */ /* 0x000fea0003800200 */
.L_x_136:
[----:B------:R-:W0:Y:S01]  /*1e60*/  MUFU.RCP64H R7, R41 ;  /* 0x0000002900077308 */ /* 0x000e220000001800 */
[----:B------:R-:W-:Y:S01]  /*1e70*/  IMAD.MOV.U32 R6, RZ, RZ, 0x1 ;  /* 0x00000001ff067424 */ /* 0x000fe200078e00ff */
[----:B------:R-:W-:Y:S01]  /*1e80*/  FSETP.GEU.AND P3, PT, |R11|, 6.5827683646048100446e-37, PT ;  /* 0x036000000b00780b */ /* 0x000fe20003f6e200 */
[----:B------:R-:W-:Y:S01]  /*1e90*/  UMOV UR6, 0xe48e0530 ;  /* 0xe48e053000067882 */ /* 0x000fe20000000000 */
[----:B------:R-:W-:Y:S01]  /*1ea0*/  UMOV UR7, 0x2b2bff2e ;  /* 0x2b2bff2e00077882 */ /* 0x000fe20000000000 */
[----:B------:R-:W-:Y:S01]  /*1eb0*/  BSSY.RECONVERGENT B2, `(.L_x_138) ;  /* 0x0000017000027945 */ /* 0x000fe20003800200 */
[C---:B------:R-:W-:Y:S01]  /*1ec0*/  DSETP.GT.AND P0, PT, R40.reuse, UR6, PT ;  /* 0x0000000628007e2a */ /* 0x040fe2000bf04000 */
[----:B------:R-:W-:Y:S01]  /*1ed0*/  FSEL R5, R63, 1.875, !P1 ;  /* 0x3ff000003f057808 */ /* 0x000fe20004800000 */
        /* <DEDUP_REMOVED lines=20> */
.L_x_139:
[----:B------:R-:W-:Y:S05]  /*2020*/  BSYNC.RECONVERGENT B2 ;  /* 0x0000000000027941 */ /* 0x000fea0003800200 */
.L_x_138:
        /* <DEDUP_REMOVED lines=29> */
[----:B------:R-:W-:Y:S01]  /*2200*/  MOV R62, R46 ;  /* 0x0000002e003e7202 */ /* 0x000fe20000000f00 */
[----:B------:R-:W-:Y:S01]  /*2210*/  IMAD.MOV.U32 R63, RZ, RZ, R47 ;  /* 0x000000ffff3f7224 */ /* 0x000fe200078e002f */
[----:B------:R-:W-:Y:S01]  /*2220*/  MOV R68, 0x2260 ;  /* 0x0000226000447802 */ /* 0x000fe20000000f00 */
[----:B------:R-:W-:Y:S02]  /*2230*/  IMAD.MOV.U32 R64, RZ, RZ, R38 ;  /* 0x000000ffff407224 */ /* 0x000fe400078e0026 */
[----:B------:R-:W-:-:S07]  /*2240*/  IMAD.MOV.U32 R65, RZ, RZ, R39 ;  /* 0x000000ffff417224 */ /* 0x000fce00078e0027 */
[----:B-----5:R-:W-:Y:S05]  /*2250*/  CALL.REL.NOINC `($__internal_3_$__cuda_sm20_div_rn_f64_full) ;  /* 0x0000005800e07944 */ /* 0x020fea0003c00000 */
.L_x_141:
[----:B------:R-:W-:Y:S05]  /*2260*/  BSYNC.RECONVERGENT B2 ;  /* 0x0000000000027941 */ /* 0x000fea0003800200 */
.L_x_140:
        /* <DEDUP_REMOVED lines=28> */
.L_x_143:
[----:B------:R-:W-:Y:S05]  /*2430*/  BSYNC.RECONVERGENT B2 ;  /* 0x0000000000027941 */ /* 0x000fea0003800200 */
.L_x_142:
        /* <DEDUP_REMOVED lines=8> */
[----:B------:R-:W-:Y:S01]  /*24c0*/  IMAD.MOV.U32 R5, RZ, RZ, R6 ;  /* 0x000000ffff057224 */ /* 0x000fe200078e0006 */
[----:B------:R-:W-:Y:S01]  /*24d0*/  DSETP.GEU.AND P1, PT, R36, -UR6, PT ;  /* 0x8000000624007e2a */ /* 0x000fe2000bf2e000 */
[----:B------:R-:W-:Y:S01]  /*24e0*/  BSSY.RECONVERGENT B2, `(.L_x_144) ;  /* 0x0000019000027945 */ /* 0x000fe20003800200 */
[----:B------:R-:W-:-:S02]  /*24f0*/  DSETP.MIN.AND P3, P4, R48, R6, PT ;  /* 0x000000063000722a */ /* 0x000fc40003c60000 */
[----:B0-----:R-:W-:-:S04]  /*2500*/  DFMA R54, -R36, R52, 1 ;  /* 0x3ff000002436742b */ /* 0x001fc80000000134 */
[----:B------:R-:W-:-:S04]  /*2510*/  SEL R48, R0, R5, P3 ;  /* 0x0000000500307207 */ /* 0x000fc80001800000 */
        /* <DEDUP_REMOVED lines=21> */
.L_x_145:
[----:B------:R-:W-:Y:S05]  /*2670*/  BSYNC.RECONVERGENT B2 ;  /* 0x0000000000027941 */ /* 0x000fea0003800200 */
.L_x_144:
        /* <DEDUP_REMOVED lines=28> */
.L_x_147:
[----:B------:R-:W-:Y:S05]  /*2840*/  BSYNC.RECONVERGENT B2 ;  /* 0x0000000000027941 */ /* 0x000fea0003800200 */
.L_x_146:
        /* <DEDUP_REMOVED lines=9> */
[----:B------:R-:W-:-:S05]  /*28e0*/  @P1 LOP3.LUT R11, R5, 0x80000, RZ, 0xfc, !PT ;  /* 0x00080000050b1812 */ /* 0x000fca00078efcff */
[----:B------:R-:W-:Y:S02]  /*28f0*/  IMAD.MOV.U32 R7, RZ, RZ, R11 ;  /* 0x000000ffff077224 */ /* 0x000fe400078e000b */
[----:B------:R-:W1:Y:S04]  /*2900*/  LDC.64 R10, c[0x0][0x3e8] ;  /* 0x0000fa00ff0a7b82 */ /* 0x000e680000000a00 */
[----:B-----5:R-:W-:-:S08]  /*2910*/  DMUL R42, R42, R6 ;  /* 0x000000062a2a7228 */ /* 0x020fd00000000000 */
[----:B------:R-:W-:Y:S02]  /*2920*/  DSETP.MIN.AND P0, P1, R42, 1, PT ;  /* 0x3ff000002a00742a */ /* 0x000fe40003900000 */
[----:B------:R-:W-:-:S04]  /*2930*/  IMAD.MOV.U32 R0, RZ, RZ, R43 ;  /* 0x000000ffff007224 */ /* 0x000fc800078e002b */
[----:B------:R-:W-:Y:S02]  /*2940*/  SEL R6, R42, RZ, P0 ;  /* 0x000000ff2a067207 */ /* 0x000fe40000000000 */
[----:B------:R-:W-:-:S06]  /*2950*/  FSEL R7, R0, 1.875, P0 ;  /* 0x3ff0000000077808 */ /* 0x000fcc0000000000 */
        /* <DEDUP_REMOVED lines=16> */
[----:B------:R-:W-:Y:S01]  /*2a60*/  IMAD.MOV.U32 R4, RZ, RZ, 0x1 ;  /* 0x00000001ff047424 */ /* 0x000fe200078e00ff */
[----:B------:R-:W-:Y:S01]  /*2a70*/  UMOV UR6, 0xe48e0530 ;  /* 0xe48e053000067882 */ /* 0x000fe20000000000 */
[----:B------:R-:W-:Y:S01]  /*2a80*/  UMOV UR7, 0x2b2bff2e ;  /* 0x2b2bff2e00077882 */ /* 0x000fe20000000000 */
[----:B------:R-:W-:Y:S01]  /*2a90*/  BSSY.RECONVERGENT B2, `(.L_x_148) ;  /* 0x0000028000027945 */ /* 0x000fe20003800200 */
[----:B--2---:R-:W-:-:S08]  /*2aa0*/  DADD R2, R2, -R10 ;  /* 0x0000000002027229 */ /* 0x004fd0000000080a */
[-C--:B------:R-:W-:Y:S02]  /*2ab0*/  DMUL R34, R34, R2.reuse ;  /* 0x0000000222227228 */ /* 0x080fe40000000000 */
[----:B------:R-:W-:Y:S02]  /*2ac0*/  DMUL R32, R32, R2 ;  /* 0x0000000220207228 */ /* 0x000fe40000000000 */
[----:B------:R-:W-:Y:S02]  /*2ad0*/  DSETP.GE.AND P0, PT, R2, RZ, PT ;  /* 0x000000ff0200722a */ /* 0x000fe40003f06000 */
[----:B------:R-:W-:Y:S02]  /*2ae0*/  DSETP.MAX.AND P3, P4, RZ, R2, PT ;  /* 0x00000002ff00722a */ /* 0x000fe40003c6f000 */
[-C--:B------:R-:W-:Y:S02]  /*2af0*/  DMUL R26, R26, R34.reuse ;  /* 0x000000221a1a7228 */ /* 0x080fe40000000000 */
[----:B------:R-:W-:-:S02]  /*2b00*/  DMUL R28, R28, R34 ;  /* 0x000000221c1c7228 */ /* 0x000fc40000000000 */
[----:B------:R-:W-:-:S04]  /*2b10*/  DMUL R30, R30, R34 ;  /* 0x000000221e1e7228 */ /* 0x000fc80000000000 */
[-C--:B------:R-:W-:Y:S02]  /*2b20*/  DFMA R20, R20, R32.reuse, R26 ;  /* 0x000000201414722b */ /* 0x080fe4000000001a */
[-C--:B------:R-:W-:Y:S01]  /*2b30*/  DFMA R28, R22, R32.reuse, R28 ;  /* 0x00000020161c722b */ /* 0x080fe2000000001c */
[----:B------:R-:W-:Y:S01]  /*2b40*/  IMAD.MOV.U32 R22, RZ, RZ, RZ ;  /* 0x000000ffff167224 */ /* 0x000fe200078e00ff */
[----:B------:R-:W-:Y:S02]  /*2b50*/  DFMA R24, R24, R32, R30 ;  /* 0x000000201818722b */ /* 0x000fe4000000001e */
[----:B------:R-:W1:Y:S02]  /*2b60*/  MUFU.RCP64H R5, R21 ;  /* 0x0000001500057308 */ /* 0x000e640000001800 */
[C---:B------:R-:W-:Y:S02]  /*2b70*/  DSETP.GEU.AND P1, PT, R20.reuse, -UR6, PT ;  /* 0x8000000614007e2a */ /* 0x040fe4000bf2e000 */
[----:B-1----:R-:W-:-:S08]  /*2b80*/  DFMA R26, -R20, R4, 1 ;  /* 0x3ff00000141a742b */ /* 0x002fd00000000104 */
        /* <DEDUP_REMOVED lines=8> */
[----:B0-----:R-:W-:-:S08]  /*2c10*/  DFMA R36, -R20, R62, R26 ;  /* 0x0000003e1424722b */ /* 0x001fd0000000011a */
[----:B------:R-:W-:Y:S01]  /*2c20*/  DFMA R62, R4, R36, R62 ;  /* 0x00000024043e722b */ /* 0x000fe2000000003e */
[----:B------:R-:W-:-:S04]  /*2c30*/  MOV R5, R2 ;  /* 0x0000000200057202 */ /* 0x000fc80000000f00 */
[----:B------:R-:W-:-:S05]  /*2c40*/  SEL R22, R22, R5, P3 ;  /* 0x0000000516167207 */ /* 0x000fca0001800000 */
[----:B------:R-:W-:-:S05]  /*2c50*/  FFMA R0, RZ, R21, R63 ;  /* 0x00000015ff007223 */ /* 0x000fca000000003f */
        /* <DEDUP_REMOVED lines=10> */
[----:B-----5:R-:W-:Y:S05]  /*2d00*/  CALL.REL.NOINC `($__internal_3_$__cuda_sm20_div_rn_f64_full) ;  /* 0x0000005000347944 */ /* 0x020fea0003c00000 */
.L_x_149:
[----:B------:R-:W-:Y:S05]  /*2d10*/  BSYNC.RECONVERGENT B2 ;  /* 0x0000000000027941 */ /* 0x000fea0003800200 */
.L_x_148:
        /* <DEDUP_REMOVED lines=28> */
.L_x_151:
[----:B------:R-:W-:Y:S05]  /*2ee0*/  BSYNC.RECONVERGENT B2 ;  /* 0x0000000000027941 */ /* 0x000fea0003800200 */
.L_x_150:
[----:B------:R-:W0:Y:S01]  /*2ef0*/  MUFU.RCP64H R33, R29 ;  /* 0x0000001d00217308 */ /* 0x000e220000001800 */
[----:B------:R-:W-:Y:S01]  /*2f00*/  IMAD.MOV.U32 R32, RZ, RZ, 0x1 ;  /* 0x00000001ff207424 */ /* 0x000fe200078e00ff */
[----:B------:R-:W-:Y:S01]  /*2f10*/  FSEL R4, R30, R4, P0 ;  /* 0x000000041e047208 */ /* 0x000fe20000000000 */
[----:B------:R-:W-:Y:S01]  /*2f20*/  HFMA2 R2, -RZ, RZ, 4.76837158203125e-07, 0 ;  /* 0x00080000ff027431 */ /* 0x000fe200000001ff */
[----:B------:R-:W-:Y:S01]  /*2f30*/  FSEL R5, R31, R3, P0 ;  /* 0x000000031f057208 */ /* 0x000fe20000000000 */
[----:B------:R-:W-:Y:S01]  /*2f40*/  UMOV UR6, 0xe48e0530 ;  /* 0xe48e053000067882 */ /* 0x000fe20000000000 */
[----:B------:R-:W-:Y:S01]  /*2f50*/  FSETP.GEU.AND P2, PT, |R27|, 6.5827683646048100446e-37, PT ;  /* 0x036000001b00780b */ /* 0x000fe20003f4e200 */
[----:B------:R-:W-:Y:S01]  /*2f60*/  UMOV UR7, 0x2b2bff2e ;  /* 0x2b2bff2e00077882 */ /* 0x000fe20000000000 */
[----:B------:R-:W-:Y:S01]  /*2f70*/  BSSY.RECONVERGENT B2, `(.L_x_152) ;  /* 0x000001b000027945 */ /* 0x000fe20003800200 */
[----:B------:R-:W-:Y:S02]  /*2f80*/  DSETP.GEU.AND P1, PT, R28, -UR6, PT ;  /* 0x800000061c007e2a */ /* 0x000fe4000bf2e000 */
        /* <DEDUP_REMOVED lines=24> */
[----:B-----5:R-:W-:Y:S05]  /*3110*/  CALL.REL.NOINC `($__internal_3_$__cuda_sm20_div_rn_f64_full) ;  /* 0x0000004c00307944 */ /* 0x020fea0003c00000 */
.L_x_153:
[----:B------:R-:W-:Y:S05]  /*3120*/  BSYNC.RECONVERGENT B2 ;  /* 0x0000000000027941 */ /* 0x000fea0003800200 */
.L_x_152:
        /* <DEDUP_REMOVED lines=28> */
.L_x_155:
[----:B------:R-:W-:Y:S05]  /*32f0*/  BSYNC.RECONVERGENT B2 ;  /* 0x0000000000027941 */ /* 0x000fea0003800200 */
.L_x_154:
[----:B------:R-:W0:Y:S01]  /*3300*/  MUFU.RCP64H R35, R25 ;  /* 0x0000001900237308 */ /* 0x000e220000001800 */
[----:B------:R-:W-:Y:S01]  /*3310*/  IMAD.MOV.U32 R34, RZ, RZ, 0x1 ;  /* 0x00000001ff227424 */ /* 0x000fe200078e00ff */
[----:B------:R-:W-:Y:S01]  /*3320*/  FSEL R4, R32, R4, P0 ;  /* 0x0000000420047208 */ /* 0x000fe20000000000 */
[----:B------:R-:W-:Y:S01]  /*3330*/  UMOV UR6, 0xe48e0530 ;  /* 0xe48e053000067882 */ /* 0x000fe20000000000 */
[----:B------:R-:W-:Y:S01]  /*3340*/  FSEL R5, R33, R3, P0 ;  /* 0x0000000321057208 */ /* 0x000fe20000000000 */
[----:B------:R-:W-:Y:S01]  /*3350*/  UMOV UR7, 0x2b2bff2e ;  /* 0x2b2bff2e00077882 */ /* 0x000fe20000000000 */
[----:B------:R-:W-:Y:S01]  /*3360*/  FSETP.GEU.AND P2, PT, |R27|, 6.5827683646048100446e-37, PT ;  /* 0x036000001b00780b */ /* 0x000fe20003f4e200 */
[----:B------:R-:W-:Y:S01]  /*3370*/  IMAD.MOV.U32 R3, RZ, RZ, R4 ;  /* 0x000000ffff037224 */ /* 0x000fe200078e0004 */
[----:B------:R-:W-:Y:S01]  /*3380*/  MOV R0, R30 ;  /* 0x0000001e00007202 */ /* 0x000fe20000000f00 */
        /* <DEDUP_REMOVED lines=26> */
.L_x_157:
[----:B------:R-:W-:Y:S05]  /*3530*/  BSYNC.RECONVERGENT B2 ;  /* 0x0000000000027941 */ /* 0x000fea0003800200 */
.L_x_156:
        /* <DEDUP_REMOVED lines=28> */
.L_x_159:
[----:B------:R-:W-:Y:S05]  /*3700*/  BSYNC.RECONVERGENT B2 ;  /* 0x0000000000027941 */ /* 0x000fea0003800200 */
.L_x_158:
[----:B------:R-:W-:Y:S01]  /*3710*/  FSEL R4, R26, R4, P0 ;  /* 0x000000041a047208 */ /* 0x000fe20000000000 */
[----:B------:R-:W-:Y:S01]  /*3720*/  IMAD.MOV.U32 R0, RZ, RZ, R31 ;  /* 0x000000ffff007224 */ /* 0x000fe200078e001f */
[----:B------:R-:W-:Y:S02]  /*3730*/  FSEL R5, R27, R3, P0 ;  /* 0x000000031b057208 */ /* 0x000fe40000000000 */
[----:B------:R-:W-:-:S03]  /*3740*/  MOV R8, 0x80000 ;  /* 0x0008000000087802 */ /* 0x000fc60000000f00 */
[----:B------:R-:W-:Y:S01]  /*3750*/  IMAD.MOV.U32 R3, RZ, RZ, R5 ;  /* 0x000000ffff037224 */ /* 0x000fe200078e0005 */
[----:B------:R-:W-:-:S06]  /*3760*/  DSETP.MIN.AND P0, P1, R30, R4, PT ;  /* 0x000000041e00722a */ /* 0x000fcc0003900000 */
[----:B------:R-:W-:Y:S02]  /*3770*/  FSEL R23, R0, R3, P0 ;  /* 0x0000000300177208 */ /* 0x000fe40000000000 */
[----:B------:R-:W-:-:S06]  /*3780*/  SEL R2, R30, R4, P0 ;  /* 0x000000041e027207 */ /* 0x000fcc0000000000 */
[----:B------:R-:W-:-:S05]  /*3790*/  @P1 LOP3.LUT R23, R3, 0x80000, RZ, 0xfc, !PT ;  /* 0x0008000003171812 */ /* 0x000fca00078efcff */
[----:B------:R-:W-:-:S06]  /*37a0*/  IMAD.MOV.U32 R3, RZ, RZ, R23 ;  /* 0x000000ffff037224 */ /* 0x000fcc00078e0017 */
        /* <DEDUP_REMOVED lines=17> */
.L_x_119:
[----:B------:R-:W0:Y:S02]  /*38c0*/  LDC.64 R2, c[0x0][0x388] ;  /* 0x0000e200ff027b82 */ /* 0x000e240000000a00 */
[----:B0-----:R-:W-:-:S05]  /*38d0*/  IMAD.WIDE R46, R9, 0x8, R2 ;  /* 0x00000008092e7825 */ /* 0x001fca00078e0202 */
[----:B------:R-:W2:Y:S04]  /*38e0*/  LDG.E R3, desc[UR4][R46.64] ;  /* 0x000000042e037981 */ /* 0x000ea8000c1e1900 */
[----:B------:R-:W3:Y:S04]  /*38f0*/  LDG.E R0, desc[UR4][R46.64+0x8] ;  /* 0x000008042e007981 */ /* 0x000ee8000c1e1900 */
[----:B------:R-:W4:Y:S01]  /*3900*/  LDG.E R2, desc[UR4][R46.64+0x10] ;  /* 0x000010042e027981 */ /* 0x000f22000c1e1900 */
[----:B--2---:R-:W-:Y:S02]  /*3910*/  IMAD.SHL.U32 R5, R3, 0x2, RZ ;  /* 0x0000000203057824 */ /* 0x004fe400078e00ff */
[----:B---3--:R-:W-:-:S02]  /*3920*/  IMAD.SHL.U32 R41, R0, 0x2, RZ ;  /* 0x0000000200297824 */ /* 0x008fc400078e00ff */
[----:B------:R-:W-:-:S04]  /*3930*/  IMAD.WIDE R4, R5, 0x8, R6 ;  /* 0x0000000805047825 */ /* 0x000fc800078e0206 */
[----:B----4-:R-:W-:Y:S01]  /*3940*/  IMAD.SHL.U32 R45, R2, 0x2, RZ ;  /* 0x00000002022d7824 */ /* 0x010fe200078e00ff */
[----:B------:R-:W2:Y:S01]  /*3950*/  LDG.E.64 R36, desc[UR4][R4.64] ;  /* 0x0000000404247981 */ /* 0x000ea2000c1e1b00 */
[----:B------:R-:W-:-:S03]  /*3960*/  IMAD.WIDE R40, R41, 0x8, R6 ;  /* 0x0000000829287825 */ /* 0x000fc600078e0206 */
[----:B------:R-:W3:Y:S01]  /*3970*/  LDG.E.64 R38, desc[UR4][R4.64+0x8] ;  /* 0x0000080404267981 */ /* 0x000ee2000c1e1b00 */
[----:B------:R-:W-:-:S03]  /*3980*/  IMAD.WIDE R44, R45, 0x8, R6 ;  /* 0x000000082d2c7825 */ /* 0x000fc600078e0206 */
        /* <DEDUP_REMOVED lines=34> */
.L_x_161:
[----:B------:R-:W0:Y:S01]  /*3bb0*/  LDCU.64 UR8, c[0x0][0x3b0] ;  /* 0x00007600ff0877ac */ /* 0x000e220008000a00 */
[----:B------:R-:W-:Y:S01]  /*3bc0*/  SHF.R.S64 R8, RZ, 0x1d, R0 ;  /* 0x0000001dff087819 */ /* 0x000fe20000001000 */
[----:B------:R-:W2:Y:S01]  /*3bd0*/  LDG.E.64 R42, desc[UR4][R42.64] ;  /* 0x000000042a2a7981 */ /* 0x000ea2000c1e1b00 */
[----:B------:R-:W-:Y:S01]  /*3be0*/  SHF.R.S64 R6, RZ, 0x1d, R2 ;  /* 0x0000001dff067819 */ /* 0x000fe20000001002 */
[----:B------:R-:W1:Y:S01]  /*3bf0*/  LDCU.64 UR6, c[0x0][0x3a8] ;  /* 0x00007500ff0677ac */ /* 0x000e620008000a00 */
[----:B------:R-:W-:Y:S01]  /*3c00*/  SHF.R.S32.HI R7, RZ, 0x1d, R0 ;  /* 0x0000001dff077819 */ /* 0x000fe20000011400 */
[----:B------:R-:W2:Y:S01]  /*3c10*/  LDG.E.64 R40, desc[UR4][R10.64] ;  /* 0x000000040a287981 */ /* 0x000ea2000c1e1b00 */
[----:B------:R-:W-:Y:S02]  /*3c20*/  SHF.R.S32.HI R5, RZ, 0x1d, R2 ;  /* 0x0000001dff057819 */ /* 0x000fe40000011402 */
[----:B------:R-:W-:Y:S02]  /*3c30*/  SHF.R.S64 R4, RZ, 0x1d, R3 ;  /* 0x0000001dff047819 */ /* 0x000fe40000001003 */
[----:B0-----:R-:W-:-:S02]  /*3c40*/  IADD3 R54, P0, PT, R8, UR8, RZ ;  /* 0x0000000808367c10 */ /* 0x001fc4000ff1e0ff */
[----:B------:R-:W-:Y:S02]  /*3c50*/  IADD3 R46, P2, PT, R6, UR8, RZ ;  /* 0x00000008062e7c10 */ /* 0x000fe4000ff5e0ff */
[----:B-1----:R-:W-:Y:S02]  /*3c60*/  IADD3 R52, P1, PT, R8, UR6, RZ ;  /* 0x0000000608347c10 */ /* 0x002fe4000ff3e0ff */
[----:B------:R-:W-:Y:S02]  /*3c70*/  IADD3 R44, P3, PT, R6, UR6, RZ ;  /* 0x00000006062c7c10 */ /* 0x000fe4000ff7e0ff */
[C---:B------:R-:W-:Y:S02]  /*3c80*/  IADD3.X R55, PT, PT, R7.reuse, UR9, RZ, P0, !PT ;  /* 0x0000000907377c10 */ /* 0x040fe400087fe4ff */
[----:B------:R-:W-:Y:S02]  /*3c90*/  IADD3.X R53, PT, PT, R7, UR7, RZ, P1, !PT ;  /* 0x0000000707357c10 */ /* 0x000fe40008ffe4ff */
[----:B------:R-:W-:-:S02]  /*3ca0*/  IADD3.X R47, PT, PT, R5, UR9, RZ, P2, !PT ;  /* 0x00000009052f7c10 */ /* 0x000fc400097fe4ff */
[----:B------:R-:W-:Y:S01]  /*3cb0*/  IADD3.X R45, PT, PT, R5, UR7, RZ, P3, !PT ;  /* 0x00000007052d7c10 */ /* 0x000fe20009ffe4ff */
[----:B------:R-:W3:Y:S04]  /*3cc0*/  LDG.E.64 R54, desc[UR4][R54.64] ;  /* 0x0000000436367981 */ /* 0x000ee8000c1e1b00 */
[----:B------:R-:W3:Y:S04]  /*3cd0*/  LDG.E.64 R52, desc[UR4][R52.64] ;  /* 0x0000000434347981 */ /* 0x000ee8000c1e1b00 */
[----:B------:R-:W4:Y:S04]  /*3ce0*/  LDG.E.64 R46, desc[UR4][R46.64] ;  /* 0x000000042e2e7981 */ /* 0x000f28000c1e1b00 */
[----:B------:R-:W4:Y:S01]  /*3cf0*/  LDG.E.64 R44, desc[UR4][R44.64] ;  /* 0x000000042c2c7981 */ /* 0x000f22000c1e1b00 */
[----:B------:R-:W-:-:S02]  /*3d00*/  SHF.R.S32.HI R3, RZ, 0x1d, R3 ;  /* 0x0000001dff037819 */ /* 0x000fc40000011403 */
[C---:B------:R-:W-:Y:S02]  /*3d10*/  IADD3 R48, P0, PT, R4.reuse, UR8, RZ ;  /* 0x0000000804307c10 */ /* 0x040fe4000ff1e0ff */
[----:B------:R-:W-:Y:S02]  /*3d20*/  IADD3 R58, P1, PT, R4, UR6, RZ ;  /* 0x00000006043a7c10 */ /* 0x000fe4000ff3e0ff */
[C---:B------:R-:W-:Y:S02]  /*3d30*/  IADD3.X R49, PT, PT, R3.reuse, UR9, RZ, P0, !PT ;  /* 0x0000000903317c10 */ /* 0x040fe400087fe4ff */
[----:B------:R-:W-:-:S04]  /*3d40*/  IADD3.X R59, PT, PT, R3, UR7, RZ, P1, !PT ;  /* 0x00000007033b7c10 */ /* 0x000fc80008ffe4ff */
[----:B------:R-:W5:Y:S04]  /*3d50*/  LDG.E.64 R48, desc[UR4][R48.64] ;  /* 0x0000000430307981 */ /* 0x000f68000c1e1b00 */
[----:B------:R0:W5:Y:S01]  /*3d60*/  LDG.E.64 R56, desc[UR4][R58.64] ;  /* 0x000000043a387981 */ /* 0x000162000c1e1b00 */
[----:B------:R-:W-:Y:S01]  /*3d70*/  UMOV UR6, 0xd2f1a9fc ;  /* 0xd2f1a9fc00067882 */ /* 0x000fe20000000000 */
[----:B------:R-:W-:Y:S01]  /*3d80*/  UMOV UR7, 0x3f50624d ;  /* 0x3f50624d00077882 */ /* 0x000fe20000000000 */
[----:B------:R-:W-:Y:S01]  /*3d90*/  BSSY.RECONVERGENT B2, `(.L_x_162) ;  /* 0x000003b000027945 */ /* 0x000fe20003800200 */
[----:B---3--:R-:W-:Y:S02]  /*3da0*/  DADD R52, R54, -R52 ;  /* 0x0000000036347229 */ /* 0x008fe40000000834 */
[----:B----4-:R-:W-:-:S08]  /*3db0*/  DADD R44, R46, -R44 ;  /* 0x000000002e2c7229 */ /* 0x010fd0000000082c */
[----:B------:R-:W-:Y:S01]  /*3dc0*/  DSETP.MIN.AND P0, P1, R52, R44, PT ;  /* 0x0000002c3400722a */ /* 0x000fe20003900000 */
[----:B------:R-:W-:Y:S02]  /*3dd0*/  IMAD.MOV.U32 R0, RZ, RZ, R53 ;  /* 0x000000ffff007224 */ /* 0x000fe400078e0035 */
[----:B------:R-:W-:Y:S02]  /*3de0*/  IMAD.MOV.U32 R61, RZ, RZ, R45 ;  /* 0x000000ffff3d7224 */ /* 0x000fe400078e002d */
[----:B0-----:R-:W-:-:S03]  /*3df0*/  IMAD.MOV.U32 R59, RZ, RZ, R44 ;  /* 0x000000ffff3b7224 */ /* 0x001fc600078e002c */
[----:B------:R-:W-:Y:S01]  /*3e00*/  FSEL R63, R0, R61, P0 ;  /* 0x0000003d003f7208 */ /* 0x000fe20000000000 */
[----:B------:R-:W-:Y:S01]  /*3e10*/  IMAD.MOV.U32 R0, RZ, RZ, R52 ;  /* 0x000000ffff007224 */ /* 0x000fe200078e0034 */
[----:B-----5:R-:W-:-:S04]  /*3e20*/  DADD R56, R48, -R56 ;  /* 0x0000000030387229 */ /* 0x020fc80000000838 */
[----:B------:R-:W-:Y:S02]  /*3e30*/  @P1 LOP3.LUT R63, R61, 0x80000, RZ, 0xfc, !PT ;  /* 0x000800003d3f1812 */ /* 0x000fe400078efcff */
[----:B------:R-:W-:-:S03]  /*3e40*/  SEL R58, R0, R59, P0 ;  /* 0x0000003b003a7207 */ /* 0x000fc60000000000 */
[----:B------:R-:W-:-:S06]  /*3e50*/  IMAD.MOV.U32 R59, RZ, RZ, R63 ;  /* 0x000000ffff3b7224 */ /* 0x000fcc00078e003f */
[----:B------:R-:W-:Y:S01]  /*3e60*/  DSETP.MIN.AND P0, P1, R56, R58, PT ;  /* 0x0000003a3800722a */ /* 0x000fe20003900000 */
[----:B------:R-:W-:Y:S02]  /*3e70*/  IMAD.MOV.U32 R0, RZ, RZ, R57 ;  /* 0x000000ffff007224 */ /* 0x000fe400078e0039 */
[----:B------:R-:W-:Y:S01]  /*3e80*/  IMAD.MOV.U32 R61, RZ, RZ, R59 ;  /* 0x000000ffff3d7224 */ /* 0x000fe200078e003b */
[----:B--2---:R-:W-:-:S04]  /*3e90*/  DADD R42, R40, -R42 ;  /* 0x00000000282a7229 */ /* 0x004fc8000000082a */
[----:B------:R-:W-:Y:S01]  /*3ea0*/  FSEL R63, R0, R61, P0 ;  /* 0x0000003d003f7208 */ /* 0x000fe20000000000 */
[----:B------:R-:W-:-:S05]  /*3eb0*/  IMAD.MOV.U32 R0, RZ, RZ, R56 ;  /* 0x000000ffff007224 */ /* 0x000fca00078e0038 */
[----:B------:R-:W-:Y:S02]  /*3ec0*/  @P1 LOP3.LUT R63, R61, 0x80000, RZ, 0xfc, !PT ;  /* 0x000800003d3f1812 */ /* 0x000fe400078efcff */
[----:B------:R-:W-:-:S03]  /*3ed0*/  SEL R58, R0, R58, P0 ;  /* 0x0000003a003a7207 */ /* 0x000fc60000000000 */
[----:B------:R-:W-:-:S06]  /*3ee0*/  IMAD.MOV.U32 R59, RZ, RZ, R63 ;  /* 0x000000ffff3b7224 */ /* 0x000fcc00078e003f */
[----:B------:R-:W-:Y:S01]  /*3ef0*/  DSETP.MIN.AND P0, P1, R42, R58, PT ;  /* 0x0000003a2a00722a */ /* 0x000fe20003900000 */
[----:B------:R-:W-:Y:S02]  /*3f00*/  IMAD.MOV.U32 R0, RZ, RZ, R43 ;  /* 0x000000ffff007224 */ /* 0x000fe400078e002b */
[----:B------:R-:W-:-:S05]  /*3f10*/  IMAD.MOV.U32 R61, RZ, RZ, R59 ;  /* 0x000000ffff3d7224 */ /* 0x000fca00078e003b */
[----:B------:R-:W-:-:S06]  /*3f20*/  FSEL R63, R0, R61, P0 ;  /* 0x0000003d003f7208 */ /* 0x000fcc0000000000 */
[----:B------:R-:W-:Y:S02]  /*3f30*/  @P1 LOP3.LUT R63, R61, 0x80000, RZ, 0xfc, !PT ;  /* 0x000800003d3f1812 */ /* 0x000fe400078efcff */
[----:B------:R-:W-:-:S03]  /*3f40*/  SEL R58, R42, R58, P0 ;  /* 0x0000003a2a3a7207 */ /* 0x000fc60000000000 */
[----:B------:R-:W-:-:S06]  /*3f50*/  IMAD.MOV.U32 R59, RZ, RZ, R63 ;  /* 0x000000ffff3b7224 */ /* 0x000fcc00078e003f */
[----:B------:R-:W-:Y:S01]  /*3f60*/  DSETP.GT.AND P0, PT, R58, UR6, PT ;  /* 0x000000063a007e2a */ /* 0x000fe2000bf04000 */
[----:B------:R-:W-:-:S13]  /*3f70*/  CS2R R42, SRZ ;  /* 0x00000000002a7805 */ /* 0x000fda000001ff00 */
[----:B------:R-:W-:Y:S05]  /*3f80*/  @!P0 BRA `(.L_x_163) ;  /* 0x00000000006c8947 */ /* 0x000fea0003800000 */
[----:B------:R-:W-:Y:S01]  /*3f90*/  UMOV UR6, 0xd2f1a9fc ;  /* 0xd2f1a9fc00067882 */ /* 0x000fe20000000000 */
[----:B------:R-:W-:Y:S01]  /*3fa0*/  UMOV UR7, 0x3f70624d ;  /* 0x3f70624d00077882 */ /* 0x000fe20000000000 */
[----:B------:R-:W-:Y:S01]  /*3fb0*/  MOV R42, 0x1 ;  /* 0x00000001002a7802 */ /* 0x000fe20000000f00 */
[----:B------:R-:W-:Y:S01]  /*3fc0*/  DADD R64, R58, UR6 ;  /* 0x000000063a407e29 */ /* 0x000fe20008000000 */
[----:B------:R-:W-:Y:S01]  /*3fd0*/  UMOV UR7, 0x3f50624d ;  /* 0x3f50624d00077882 */ /* 0x000fe20000000000 */
[----:B------:R-:W-:Y:S04]  /*3fe0*/  BSSY.RECONVERGENT B3, `(.L_x_164) ;  /* 0x0000013000037945 */ /* 0x000fe80003800200 */
[----:B------:R-:W0:Y:S02]  /*3ff0*/  MUFU.RCP64H R43, R65 ;  /* 0x00000041002b7308 */ /* 0x000e240000001800 */
[----:B0-----:R-:W-:-:S08]  /*4000*/  DFMA R60, -R64, R42, 1 ;  /* 0x3ff00000403c742b */ /* 0x001fd0000000012a */
[----:B------:R-:W-:-:S08]  /*4010*/  DFMA R60, R60, R60, R60 ;  /* 0x0000003c3c3c722b */ /* 0x000fd0000000003c */
[----:B------:R-:W-:Y:S02]  /*4020*/  DFMA R60, R42, R60, R42 ;  /* 0x0000003c2a3c722b */ /* 0x000fe4000000002a */
[----:B------:R-:W-:-:S06]  /*4030*/  DADD R42, R58, -UR6 ;  /* 0x800000063a2a7e29 */ /* 0x000fcc0008000000 */
[----:B------:R-:W-:-:S04]  /*4040*/  DFMA R62, -R64, R60, 1 ;  /* 0x3ff00000403e742b */ /* 0x000fc8000000013c */
[----:B------:R-:W-:-:S04]  /*4050*/  FSETP.GEU.AND P1, PT, |R43|, 6.5827683646048100446e-37, PT ;  /* 0x036000002b00780b */ /* 0x000fc80003f2e200 */
        /* <DEDUP_REMOVED lines=9> */
[----:B------:R-:W-:-:S07]  /*40f0*/  IMAD.MOV.U32 R63, RZ, RZ, R43 ;  /* 0x000000ffff3f7224 */ /* 0x000fce00078e002b */
[----:B------:R-:W-:Y:S05]  /*4100*/  CALL.REL.NOINC `($__internal_3_$__cuda_sm20_div_rn_f64_full) ;  /* 0x0000003c00347944 */ /* 0x000fea0003c00000 */
.L_x_165:
[----:B------:R-:W-:Y:S05]  /*4110*/  BSYNC.RECONVERGENT B3 ;  /* 0x0000000000037941 */ /* 0x000fea0003800200 */
.L_x_164:
[----:B------:R-:W-:Y:S02]  /*4120*/  IMAD.MOV.U32 R42, RZ, RZ, R62 ;  /* 0x000000ffff2a7224 */ /* 0x000fe400078e003e */
[----:B------:R-:W-:-:S07]  /*4130*/  IMAD.MOV.U32 R43, RZ, RZ, R63 ;  /* 0x000000ffff2b7224 */ /* 0x000fce00078e003f */
.L_x_163:
[----:B------:R-:W-:Y:S05]  /*4140*/  BSYNC.RECONVERGENT B2 ;  /* 0x0000000000027941 */ /* 0x000fea0003800200 */
.L_x_162:
[----:B------:R-:W0:Y:S02]  /*4150*/  LDC.64 R58, c[0x0][0x380] ;  /* 0x0000e000ff3a7b82 */ /* 0x000e240000000a00 */
[----:B0-----:R-:W2:Y:S02]  /*4160*/  LDG.E.64 R60, desc[UR4][R58.64+0x40] ;  /* 0x000040043a3c7981 */ /* 0x001ea4000c1e1b00 */
[----:B--2---:R-:W-:-:S14]  /*4170*/  DSETP.NEU.AND P0, PT, R60, RZ, PT ;  /* 0x000000ff3c00722a */ /* 0x004fdc0003f0d000 */
[----:B------:R-:W-:Y:S05]  /*4180*/  @!P0 BRA `(.L_x_166) ;  /* 0x0000000000448947 */ /* 0x000fea0003800000 */
[----:B------:R-:W2:Y:S01]  /*4190*/  LDG.E.64 R58, desc[UR4][R58.64] ;  /* 0x000000043a3a7981 */ /* 0x000ea2000c1e1b00 */
[----:B------:R-:W-:Y:S01]  /*41a0*/  DSETP.MAX.AND P0, P1, R52, R44, PT ;  /* 0x0000002c3400722a */ /* 0x000fe2000390f000 */
[----:B------:R-:W-:Y:S02]  /*41b0*/  IMAD.MOV.U32 R0, RZ, RZ, R53 ;  /* 0x000000ffff007224 */ /* 0x000fe400078e0035 */
[----:B------:R-:W-:-:S03]  /*41c0*/  IMAD.MOV.U32 R61, RZ, RZ, R45 ;  /* 0x000000ffff3d7224 */ /* 0x000fc600078e002d */
[----:B------:R-:W-:Y:S02]  /*41d0*/  SEL R44, R52, R44, P0 ;  /* 0x0000002c342c7207 */ /* 0x000fe40000000000 */
[----:B------:R-:W-:Y:S01]  /*41e0*/  FSEL R63, R0, R61, P0 ;  /* 0x0000003d003f7208 */ /* 0x000fe20000000000 */
[----:B------:R-:W-:-:S05]  /*41f0*/  IMAD.MOV.U32 R0, RZ, RZ, R57 ;  /* 0x000000ffff007224 */ /* 0x000fca00078e0039 */
[----:B------:R-:W-:-:S05]  /*4200*/  @P1 LOP3.LUT R63, R61, 0x80000, RZ, 0xfc, !PT ;  /* 0x000800003d3f1812 */ /* 0x000fca00078efcff */
[----:B------:R-:W-:-:S04]  /*4210*/  IMAD.MOV.U32 R45, RZ, RZ, R63 ;  /* 0x000000ffff2d7224 */ /* 0x000fc800078e003f */
[----:B------:R-:W-:Y:S02]  /*4220*/  IMAD.MOV.U32 R53, RZ, RZ, R45 ;  /* 0x000000ffff357224 */ /* 0x000fe400078e002d */
[----:B------:R-:W-:-:S06]  /*4230*/  DSETP.MAX.AND P0, P1, R56, R44, PT ;  /* 0x0000002c3800722a */ /* 0x000fcc000390f000 */
[----:B------:R-:W-:Y:S02]  /*4240*/  FSEL R61, R0, R53, P0 ;  /* 0x00000035003d7208 */ /* 0x000fe40000000000 */
[----:B------:R-:W-:-:S06]  /*4250*/  SEL R44, R56, R44, P0 ;  /* 0x0000002c382c7207 */ /* 0x000fcc0000000000 */
[----:B------:R-:W-:-:S05]  /*4260*/  @P1 LOP3.LUT R61, R53, 0x80000, RZ, 0xfc, !PT ;  /* 0x00080000353d1812 */ /* 0x000fca00078efcff */
[----:B------:R-:W-:-:S06]  /*4270*/  IMAD.MOV.U32 R45, RZ, RZ, R61 ;  /* 0x000000ffff2d7224 */ /* 0x000fcc00078e003d */
[----:B--2---:R-:W-:-:S14]  /*4280*/  DSETP.GEU.AND P0, PT, R44, R58, PT ;  /* 0x0000003a2c00722a */ /* 0x004fdc0003f0e000 */
[----:B------:R-:W-:Y:S05]  /*4290*/  @!P0 EXIT ;  /* 0x000000000000894d */ /* 0x000fea0003800000 */
.L_x_166:
[----:B------:R-:W0:Y:S01]  /*42a0*/  MUFU.RCP64H R53, R51 ;  /* 0x0000003300357308 */ /* 0x000e220000001800 */
[----:B------:R-:W-:Y:S01]  /*42b0*/  VIADD R52, R51, 0x300402 ;  /* 0x0030040233347836 */ /* 0x000fe20000000000 */
[----:B------:R-:W-:Y:S01]  /*42c0*/  BSSY.RECONVERGENT B1, `(.L_x_167) ;  /* 0x0000013000017945 */ /* 0x000fe20003800200 */
[----:B------:R-:W-:Y:S02]  /*42d0*/  DADD R56, -R48, R54 ;  /* 0x0000000030387229 */ /* 0x000fe40000000136 */
[----:B------:R-:W-:Y:S01]  /*42e0*/  DADD R60, -R40, R48 ;  /* 0x00000000283c7229 */ /* 0x000fe20000000130 */
[----:B------:R-:W-:Y:S01]  /*42f0*/  FSETP.GEU.AND P0, PT, |R52|, 5.8789094863358348022e-39, PT ;  /* 0x004004023400780b */ /* 0x000fe20003f0e200 */
[----:B0-----:R-:W-:-:S08]  /*4300*/  DFMA R44, -R50, R52, 1 ;  /* 0x3ff00000322c742b */ /* 0x001fd00000000134 */
[----:B------:R-:W-:-:S08]  /*4310*/  DFMA R44, R44, R44, R44 ;  /* 0x0000002c2c2c722b */ /* 0x000fd0000000002c */
[----:B------:R-:W-:-:S08]  /*4320*/  DFMA R44, R52, R44, R52 ;  /* 0x0000002c342c722b */ /* 0x000fd00000000034 */
[----:B------:R-:W-:-:S08]  /*4330*/  DFMA R58, -R50, R44, 1 ;  /* 0x3ff00000323a742b */ /* 0x000fd0000000012c */
[----:B------:R-:W-:Y:S02]  /*4340*/  DFMA R44, R44, R58, R44 ;  /* 0x0000003a2c2c722b */ /* 0x000fe4000000002c */
[----:B------:R-:W-:Y:S01]  /*4350*/  DADD R58, -R48, R46 ;  /* 0x00000000303a7229 */ /* 0x000fe2000000012e */
        /* <DEDUP_REMOVED lines=9> */
.L_x_168:
[----:B------:R-:W-:Y:S05]  /*43f0*/  BSYNC.RECONVERGENT B1 ;  /* 0x0000000000017941 */ /* 0x000fea0003800200 */
.L_x_167:
        /* <DEDUP_REMOVED lines=26> */
.L_x_171:
        /* <DEDUP_REMOVED lines=9> */
.L_x_170:
        /* <DEDUP_REMOVED lines=11> */
.L_x_173:
[C---:B------:R-:W-:Y:S02]  /*46e0*/  DADD R54, R60.reuse, R56 ;  /* 0x000000003c367229 */ /* 0x040fe40000000038 */
[----:B------:R-:W-:Y:S02]  /*46f0*/  DADD R52, R60, R58 ;  /* 0x000000003c347229 */ /* 0x000fe4000000003a */
[----:B------:R-:W-:-:S04]  /*4700*/  DSETP.GEU.AND P0, PT, R58, RZ, PT ;  /* 0x000000ff3a00722a */ /* 0x000fc80003f0e000 */
[----:B------:R-:W-:-:S04]  /*4710*/  DSETP.GTU.AND P1, PT, R54, RZ, PT ;  /* 0x000000ff3600722a */ /* 0x000fc80003f2c000 */
[----:B------:R-:W-:Y:S02]  /*4720*/  FSEL R52, R52, R60, !P0 ;  /* 0x0000003c34347208 */ /* 0x000fe40004000000 */
[----:B------:R-:W-:-:S08]  /*4730*/  FSEL R53, R53, R61, !P0 ;  /* 0x0000003d35357208 */ /* 0x000fd00004000000 */
[----:B------:R-:W-:-:S07]  /*4740*/  @!P1 CS2R R54, SRZ ;  /* 0x0000000000369805 */ /* 0x000fce000001ff00 */
.L_x_172:
[----:B------:R-:W-:Y:S05]  /*4750*/  BSYNC.RECONVERGENT B1 ;  /* 0x0000000000017941 */ /* 0x000fea0003800200 */
.L_x_169:
        /* <DEDUP_REMOVED lines=28> */
[----:B------:R-:W-:Y:S05]  /*4920*/  CALL.REL.NOINC `($__internal_3_$__cuda_sm20_div_rn_f64_full) ;  /* 0x00000034002c7944 */ /* 0x000fea0003c00000 */
.L_x_175:
[----:B------:R-:W-:Y:S05]  /*4930*/  BSYNC.RECONVERGENT B2 ;  /* 0x0000000000027941 */ /* 0x000fea0003800200 */
.L_x_174:
        /* <DEDUP_REMOVED lines=25> */
[----:B------:R-:W-:Y:S05]  /*4ad0*/  CALL.REL.NOINC `($__internal_3_$__cuda_sm20_div_rn_f64_full) ;  /* 0x0000003000c07944 */ /* 0x000fea0003c00000 */
[----:B------:R-:W-:Y:S02]  /*4ae0*/  IMAD.MOV.U32 R60, RZ, RZ, R62 ;  /* 0x000000ffff3c7224 */ /* 0x000fe400078e003e */
[----:B------:R-:W-:-:S07]  /*4af0*/  IMAD.MOV.U32 R61, RZ, RZ, R63 ;  /* 0x000000ffff3d7224 */ /* 0x000fce00078e003f */
.L_x_177:
[----:B------:R-:W-:Y:S05]  /*4b00*/  BSYNC.RECONVERGENT B2 ;  /* 0x0000000000027941 */ /* 0x000fea0003800200 */
.L_x_176:
        /* <DEDUP_REMOVED lines=32> */
[----:B------:R-:W-:Y:S05]  /*4d10*/  CALL.REL.NOINC `($__internal_3_$__cuda_sm20_div_rn_f64_full) ;  /* 0x0000003000307944 */ /* 0x000fea0003c00000 */
.L_x_179:
[----:B------:R-:W-:Y:S05]  /*4d20*/  BSYNC.RECONVERGENT B2 ;  /* 0x0000000000027941 */ /* 0x000fea0003800200 */
.L_x_178:
        /* <DEDUP_REMOVED lines=28> */
.L_x_181:
[----:B------:R-:W-:Y:S05]  /*4ef0*/  BSYNC.RECONVERGENT B2 ;  /* 0x0000000000027941 */ /* 0x000fea0003800200 */
.L_x_180:
        /* <DEDUP_REMOVED lines=22> */
[----:B------:R-:W-:Y:S01]  /*5060*/  FSEL R65, R61, R2, P3 ;  /* 0x000000023d417208 */ /* 0x000fe20001800000 */
[----:B------:R-:W-:Y:S01]  /*5070*/  IMAD.MOV.U32 R61, RZ, RZ, R58 ;  /* 0x000000ffff3d7224 */ /* 0x000fe200078e003a */
[----:B------:R-:W-:-:S04]  /*5080*/  @P4 LOP3.LUT R65, R2, 0x80000, RZ, 0xfc, !PT ;  /* 0x0008000002414812 */ /* 0x000fc800078efcff */
[----:B------:R-:W-:Y:S01]  /*5090*/  SEL R60, R0, R61, P3 ;  /* 0x0000003d003c7207 */ /* 0x000fe20001800000 */
[----:B------:R-:W-:Y:S01]  /*50a0*/  IMAD.MOV.U32 R61, RZ, RZ, R65 ;  /* 0x000000ffff3d7224 */ /* 0x000fe200078e0041 */
[----:B------:R-:W-:Y:S06]  /*50b0*/  @P0 BRA P2, `(.L_x_183) ;  /* 0x0000000000180947 */ /* 0x000fec0001000000 */
[----:B------:R-:W-:Y:S01]  /*50c0*/  IMAD.MOV.U32 R62, RZ, RZ, R52 ;  /* 0x000000ffff3e7224 */ /* 0x000fe200078e0034 */
[----:B------:R-:W-:Y:S01]  /*50d0*/  MOV R64, R50 ;  /* 0x0000003200407202 */ /* 0x000fe20000000f00 */
[----:B------:R-:W-:Y:S01]  /*50e0*/  IMAD.MOV.U32 R63, RZ, RZ, R53 ;  /* 0x000000ffff3f7224 */ /* 0x000fe200078e0035 */
[----:B------:R-:W-:Y:S01]  /*50f0*/  MOV R68, 0x5120 ;  /* 0x0000512000447802 */ /* 0x000fe20000000f00 */
[----:B------:R-:W-:-:S07]  /*5100*/  IMAD.MOV.U32 R65, RZ, RZ, R51 ;  /* 0x000000ffff417224 */ /* 0x000fce00078e0033 */
[----:B------:R-:W-:Y:S05]  /*5110*/  CALL.REL.NOINC `($__internal_3_$__cuda_sm20_div_rn_f64_full) ;  /* 0x0000002c00307944 */ /* 0x000fea0003c00000 */
.L_x_183:
[----:B------:R-:W-:Y:S05]  /*5120*/  BSYNC.RECONVERGENT B2 ;  /* 0x0000000000027941 */ /* 0x000fea0003800200 */
.L_x_182:
        /* <DEDUP_REMOVED lines=28> */
.L_x_185:
[----:B------:R-:W-:Y:S05]  /*52f0*/  BSYNC.RECONVERGENT B2 ;  /* 0x0000000000027941 */ /* 0x000fea0003800200 */
.L_x_184:
        /* <DEDUP_REMOVED lines=12> */
[----:B------:R-:W-:-:S08]  /*53c0*/  DMUL R56, R56, R52 ;  /* 0x0000003438387228 */ /* 0x000fd00000000000 */
        /* <DEDUP_REMOVED lines=13> */
[----:B------:R-:W-:Y:S02]  /*54a0*/  IADD3.X R59, PT, PT, R3, UR7, RZ, P0, !PT ;  /* 0x00000007033b7c10 */ /* 0x000fe400087fe4ff */
[----:B------:R-:W-:-:S04]  /*54b0*/  IADD3 R56, P0, PT, R6, UR6, RZ ;  /* 0x0000000606387c10 */ /* 0x000fc8000ff1e0ff */
[----:B------:R-:W-:Y:S01]  /*54c0*/  IADD3.X R57, PT, PT, R5, UR7, RZ, P0, !PT ;  /* 0x0000000705397c10 */ /* 0x000fe200087fe4ff */
[----:B---3--:R-:W-:Y:S01]  /*54d0*/  DFMA R48, R50, R52, R48 ;  /* 0x000000343230722b */ /* 0x008fe20000000030 */
[----:B------:R-:W-:-:S04]  /*54e0*/  IADD3 R52, P1, PT, R8, UR6, RZ ;  /* 0x0000000608347c10 */ /* 0x000fc8000ff3e0ff */
[----:B------:R-:W-:Y:S02]  /*54f0*/  IADD3.X R53, PT, PT, R7, UR7, RZ, P1, !PT ;  /* 0x0000000707357c10 */ /* 0x000fe40008ffe4ff */
[----:B------:R0:W-:Y:S04]  /*5500*/  STG.E.64 desc[UR4][R60.64+0x10], R48 ;  /* 0x000010303c007986 */ /* 0x0001e8000c101b04 */
[----:B------:R-:W3:Y:S04]  /*5510*/  LDG.E.64 R58, desc[UR4][R58.64] ;  /* 0x000000043a3a7981 */ /* 0x000ee8000c1e1b00 */
[----:B-1----:R-:W3:Y:S04]  /*5520*/  LDG.E.64 R40, desc[UR4][R52.64] ;  /* 0x0000000434287981 */ /* 0x002ee8000c1e1b00 */
[----:B--2---:R-:W2:Y:S04]  /*5530*/  LDG.E.64 R46, desc[UR4][R56.64] ;  /* 0x00000004382e7981 */ /* 0x004ea8000c1e1b00 */
[----:B------:R-:W4:Y:S01]  /*5540*/  LDG.E.64 R54, desc[UR4][R12.64] ;  /* 0x000000040c367981 */ /* 0x000f22000c1e1b00 */
[----:B------:R-:W-:Y:S01]  /*5550*/  BSSY.RECONVERGENT B1, `(.L_x_186) ;  /* 0x0000038000017945 */ /* 0x000fe20003800200 */
[----:B---3--:R-:W-:-:S02]  /*5560*/  DADD R10, -R58, R40 ;  /* 0x000000003a0a7229 */ /* 0x008fc40000000128 */
[----:B--2---:R-:W-:-:S06]  /*5570*/  DADD R40, -R58, R46 ;  /* 0x000000003a287229 */ /* 0x004fcc000000012e */
        /* <DEDUP_REMOVED lines=8> */
[-C--:B0-----:R-:W-:Y:S02]  /*5600*/  DMUL R48, R26, R50.reuse ;  /* 0x000000321a307228 */ /* 0x081fe40000000000 */
        /* <DEDUP_REMOVED lines=17> */
.L_x_188:
        /* <DEDUP_REMOVED lines=9> */
.L_x_187:
        /* <DEDUP_REMOVED lines=11> */
.L_x_190:
[C---:B------:R-:W-:Y:S02]  /*5860*/  DADD R52, R58.reuse, R10 ;  /* 0x000000003a347229 */ /* 0x040fe4000000000a */
[----:B------:R-:W-:Y:S02]  /*5870*/  DADD R10, R58, R40 ;  /* 0x000000003a0a7229 */ /* 0x000fe40000000028 */
[----:B------:R-:W-:-:S04]  /*5880*/  DSETP.GEU.AND P0, PT, R40, RZ, PT ;  /* 0x000000ff2800722a */ /* 0x000fc80003f0e000 */
[----:B------:R-:W-:-:S04]  /*5890*/  DSETP.GTU.AND P1, PT, R52, RZ, PT ;  /* 0x000000ff3400722a */ /* 0x000fc80003f2c000 */
[----:B------:R-:W-:Y:S02]  /*58a0*/  FSEL R56, R10, R58, !P0 ;  /* 0x0000003a0a387208 */ /* 0x000fe40004000000 */
[----:B------:R-:W-:-:S08]  /*58b0*/  FSEL R57, R11, R59, !P0 ;  /* 0x0000003b0b397208 */ /* 0x000fd00004000000 */
[----:B------:R-:W-:-:S07]  /*58c0*/  @!P1 CS2R R52, SRZ ;  /* 0x0000000000349805 */ /* 0x000fce000001ff00 */
.L_x_189:
[----:B------:R-:W-:Y:S05]  /*58d0*/  BSYNC.RECONVERGENT B1 ;  /* 0x0000000000017941 */ /* 0x000fea0003800200 */
.L_x_186:
        /* <DEDUP_REMOVED lines=24> */
[----:B------:R-:W-:Y:S01]  /*5a60*/  MOV R64, R50 ;  /* 0x0000003200407202 */ /* 0x000fe20000000f00 */
[----:B------:R-:W-:Y:S01]  /*5a70*/  IMAD.MOV.U32 R63, RZ, RZ, R57 ;  /* 0x000000ffff3f7224 */ /* 0x000fe200078e0039 */
[----:B------:R-:W-:Y:S01]  /*5a80*/  MOV R68, 0x5ab0 ;  /* 0x00005ab000447802 */ /* 0x000fe20000000f00 */
[----:B------:R-:W-:-:S07]  /*5a90*/  IMAD.MOV.U32 R65, RZ, RZ, R51 ;  /* 0x000000ffff417224 */ /* 0x000fce00078e0033 */
[----:B------:R-:W-:Y:S05]  /*5aa0*/  CALL.REL.NOINC `($__internal_3_$__cuda_sm20_div_rn_f64_full) ;  /* 0x0000002000cc7944 */ /* 0x000fea0003c00000 */
[----:B------:R-:W-:Y:S02]  /*5ab0*/  IMAD.MOV.U32 R58, RZ, RZ, R62 ;  /* 0x000000ffff3a7224 */ /* 0x000fe400078e003e */
[----:B------:R-:W-:-:S07]  /*5ac0*/  IMAD.MOV.U32 R59, RZ, RZ, R63 ;  /* 0x000000ffff3b7224 */ /* 0x000fce00078e003f */
.L_x_192:
[----:B------:R-:W-:Y:S05]  /*5ad0*/  BSYNC.RECONVERGENT B2 ;  /* 0x0000000000027941 */ /* 0x000fea0003800200 */
.L_x_191:
        /* <DEDUP_REMOVED lines=26> */
.L_x_194:
[----:B------:R-:W-:Y:S05]  /*5c80*/  BSYNC.RECONVERGENT B2 ;  /* 0x0000000000027941 */ /* 0x000fea0003800200 */
.L_x_193:
        /* <DEDUP_REMOVED lines=32> */
[----:B------:R-:W-:Y:S05]  /*5e90*/  CALL.REL.NOINC `($__internal_3_$__cuda_sm20_div_rn_f64_full) ;  /* 0x0000001c00d07944 */ /* 0x000fea0003c00000 */
[----:B------:R-:W-:Y:S01]  /*5ea0*/  MOV R64, R62 ;  /* 0x0000003e00407202 */ /* 0x000fe20000000f00 */
[----:B------:R-:W-:-:S07]  /*5eb0*/  IMAD.MOV.U32 R65, RZ, RZ, R63 ;  /* 0x000000ffff417224 */ /* 0x000fce00078e003f */
.L_x_196:
[----:B------:R-:W-:Y:S05]  /*5ec0*/  BSYNC.RECONVERGENT B2 ;  /* 0x0000000000027941 */ /* 0x000fea0003800200 */
.L_x_195:
        /* <DEDUP_REMOVED lines=28> */
.L_x_198:
[----:B------:R-:W-:Y:S05]  /*6090*/  BSYNC.RECONVERGENT B2 ;  /* 0x0000000000027941 */ /* 0x000fea0003800200 */
.L_x_197:
        /* <DEDUP_REMOVED lines=32> */
[----:B------:R-:W-:Y:S05]  /*62a0*/  CALL.REL.NOINC `($__internal_3_$__cuda_sm20_div_rn_f64_full) ;  /* 0x0000001800cc7944 */ /* 0x000fea0003c00000 */
.L_x_200:
[----:B------:R-:W-:Y:S05]  /*62b0*/  BSYNC.RECONVERGENT B2 ;  /* 0x0000000000027941 */ /* 0x000fea0003800200 */
.L_x_199:
        /* <DEDUP_REMOVED lines=28> */
.L_x_202:
[----:B------:R-:W-:Y:S05]  /*6480*/  BSYNC.RECONVERGENT B2 ;  /* 0x0000000000027941 */ /* 0x000fea0003800200 */
.L_x_201:
        /* <DEDUP_REMOVED lines=10> */
[----:B------:R-:W-:-:S05]  /*6530*/  @P1 LOP3.LUT R57, R11, 0x80000, RZ, 0xfc, !PT ;  /* 0x000800000b391812 */ /* 0x000fca00078efcff */
[----:B------:R-:W-:-:S06]  /*6540*/  IMAD.MOV.U32 R11, RZ, RZ, R57 ;  /* 0x000000ffff0b7224 */ /* 0x000fcc00078e0039 */
[----:B------:R-:W-:-:S08]  /*6550*/  DMUL R40, R40, R10 ;  /* 0x0000000a28287228 */ /* 0x000fd00000000000 */
[----:B------:R-:W-:Y:S01]  /*6560*/  DSETP.MIN.AND P0, P1, R40, 1, PT ;  /* 0x3ff000002800742a */ /* 0x000fe20003900000 */
[----:B-1----:R-:W-:-:S04]  /*6570*/  IMAD.WIDE R52, R9, 0x8, R52 ;  /* 0x0000000809347825 */ /* 0x002fc800078e0234 */
[----:B------:R-:W-:Y:S01]  /*6580*/  IMAD.MOV.U32 R0, RZ, RZ, R41 ;  /* 0x000000ffff007224 */ /* 0x000fe200078e0029 */
[----:B------:R-:W-:-:S04]  /*6590*/  SEL R10, R40, RZ, P0 ;  /* 0x000000ff280a7207 */ /* 0x000fc80000000000 */
[----:B------:R-:W-:-:S04]  /*65a0*/  FSEL R11, R0, 1.875, P0 ;  /* 0x3ff00000000b7808 */ /* 0x000fc80000000000 */
        /* <DEDUP_REMOVED lines=9> */
[----:B--2---:R-:W-:Y:S01]  /*6640*/  DFMA R48, R46, R10, R48 ;  /* 0x0000000a2e30722b */ /* 0x004fe20000000030 */
[----:B------:R-:W-:Y:S02]  /*6650*/  IADD3 R10, P1, PT, R8, UR6, RZ ;  /* 0x00000006080a7c10 */ /* 0x000fe4000ff3e0ff */
[----:B------:R-:W-:Y:S02]  /*6660*/  IADD3 R46, P0, PT, R6, UR6, RZ ;  /* 0x00000006062e7c10 */ /* 0x000fe4000ff1e0ff */
[----:B------:R-:W-:Y:S02]  /*6670*/  IADD3.X R11, PT, PT, R7, UR7, RZ, P1, !PT ;  /* 0x00000007070b7c10 */ /* 0x000fe40008ffe4ff */
[----:B------:R0:W-:Y:S01]  /*6680*/  STG.E.64 desc[UR4][R52.64+0x10], R48 ;  /* 0x0000103034007986 */ /* 0x0001e2000c101b04 */
[----:B------:R-:W-:-:S03]  /*6690*/  IADD3.X R47, PT, PT, R5, UR7, RZ, P0, !PT ;  /* 0x00000007052f7c10 */ /* 0x000fc600087fe4ff */
[----:B------:R-:W2:Y:S04]  /*66a0*/  LDG.E.64 R2, desc[UR4][R2.64] ;  /* 0x0000000402027981 */ /* 0x000ea8000c1e1b00 */
[----:B------:R-:W2:Y:S04]  /*66b0*/  LDG.E.64 R10, desc[UR4][R10.64] ;  /* 0x000000040a0a7981 */ /* 0x000ea8000c1e1b00 */
[----:B-1----:R-:W3:Y:S04]  /*66c0*/  LDG.E.64 R40, desc[UR4][R46.64] ;  /* 0x000000042e287981 */ /* 0x002ee8000c1e1b00 */
[----:B------:R-:W4:Y:S01]  /*66d0*/  LDG.E.64 R6, desc[UR4][R16.64] ;  /* 0x0000000410067981 */ /* 0x000f22000c1e1b00 */
        /* <DEDUP_REMOVED lines=17> */
[----:B0-----:R-:W-:Y:S10]  /*67f0*/  @!P0 BRA `(.L_x_204) ;  /* 0x0000000000508947 */ /* 0x001ff40003800000 */
        /* <DEDUP_REMOVED lines=11> */
.L_x_205:
        /* <DEDUP_REMOVED lines=9> */
.L_x_204:
        /* <DEDUP_REMOVED lines=11> */
.L_x_207:
[C---:B------:R-:W-:Y:S02]  /*69f0*/  DADD R10, R2.reuse, R4 ;  /* 0x00000000020a7229 */ /* 0x040fe40000000004 */
[----:B------:R-:W-:Y:S02]  /*6a00*/  DADD R4, R2, R40 ;  /* 0x0000000002047229 */ /* 0x000fe40000000028 */
[----:B------:R-:W-:-:S04]  /*6a10*/  DSETP.GEU.AND P0, PT, R40, RZ, PT ;  /* 0x000000ff2800722a */ /* 0x000fc80003f0e000 */
[----:B------:R-:W-:-:S04]  /*6a20*/  DSETP.GTU.AND P1, PT, R10, RZ, PT ;  /* 0x000000ff0a00722a */ /* 0x000fc80003f2c000 */
[----:B------:R-:W-:Y:S02]  /*6a30*/  FSEL R26, R4, R2, !P0 ;  /* 0x00000002041a7208 */ /* 0x000fe40004000000 */
[----:B------:R-:W-:-:S08]  /*6a40*/  FSEL R27, R5, R3, !P0 ;  /* 0x00000003051b7208 */ /* 0x000fd00004000000 */
[----:B------:R-:W-:-:S07]  /*6a50*/  @!P1 CS2R R10, SRZ ;  /* 0x00000000000a9805 */ /* 0x000fce000001ff00 */
.L_x_206:
[----:B------:R-:W-:Y:S05]  /*6a60*/  BSYNC.RECONVERGENT B1 ;  /* 0x0000000000017941 */ /* 0x000fea0003800200 */
.L_x_203:
        /* <DEDUP_REMOVED lines=29> */
.L_x_209:
[----:B------:R-:W-:Y:S05]  /*6c40*/  BSYNC.RECONVERGENT B2 ;  /* 0x0000000000027941 */ /* 0x000fea0003800200 */
.L_x_208:
        /* <DEDUP_REMOVED lines=28> */
.L_x_211:
[----:B------:R-:W-:Y:S05]  /*6e10*/  BSYNC.RECONVERGENT B2 ;  /* 0x0000000000027941 */ /* 0x000fea0003800200 */
.L_x_210:
        /* <DEDUP_REMOVED lines=33> */
.L_x_213:
[----:B------:R-:W-:Y:S05]  /*7030*/  BSYNC.RECONVERGENT B2 ;  /* 0x0000000000027941 */ /* 0x000fea0003800200 */
.L_x_212:
        /* <DEDUP_REMOVED lines=28> */
.L_x_215:
[----:B------:R-:W-:Y:S05]  /*7200*/  BSYNC.RECONVERGENT B2 ;  /* 0x0000000000027941 */ /* 0x000fea0003800200 */
.L_x_214:
        /* <DEDUP_REMOVED lines=32> */
[----:B------:R-:W-:Y:S05]  /*7410*/  CALL.REL.NOINC `($__internal_3_$__cuda_sm20_div_rn_f64_full) ;  /* 0x0000000800707944 */ /* 0x000fea0003c00000 */
.L_x_217:
[----:B------:R-:W-:Y:S05]  /*7420*/  BSYNC.RECONVERGENT B2 ;  /* 0x0000000000027941 */ /* 0x000fea0003800200 */
.L_x_216:
        /* <DEDUP_REMOVED lines=28> */
.L_x_219:
[----:B------:R-:W-:Y:S05]  /*75f0*/  BSYNC.RECONVERGENT B2 ;  /* 0x0000000000027941 */ /* 0x000fea0003800200 */
.L_x_218:
[----:B------:R-:W-:Y:S01]  /*7600*/  FSEL R4, R26, R4, P1 ;  /* 0x000000041a047208 */ /* 0x000fe20000800000 */
[----:B------:R-:W-:Y:S01]  /*7610*/  IMAD.MOV.U32 R0, RZ, RZ, R29 ;  /* 0x000000ffff007224 */ /* 0x000fe200078e001d */
[----:B------:R-:W-:Y:S01]  /*7620*/  FSEL R5, R27, R3, P1 ;  /* 0x000000031b057208 */ /* 0x000fe20000800000 */
[----:B------:R-:W-:-:S04]  /*7630*/  IMAD.MOV.U32 R8, RZ, RZ, 0x80000 ;  /* 0x00080000ff087424 */ /* 0x000fc800078e00ff */
[----:B------:R-:W-:Y:S01]  /*7640*/  IMAD.MOV.U32 R3, RZ, RZ, R5 ;  /* 0x000000ffff037224 */ /* 0x000fe200078e0005 */
[----:B------:R-:W-:-:S06]  /*7650*/  DSETP.MIN.AND P0, P1, R28, R4, PT ;  /* 0x000000041c00722a */ /* 0x000fcc0003900000 */
[----:B------:R-:W-:Y:S02]  /*7660*/  FSEL R11, R0, R3, P0 ;  /* 0x00000003000b7208 */ /* 0x000fe40000000000 */
[----:B------:R-:W-:-:S06]  /*7670*/  SEL R2, R28, R4, P0 ;  /* 0x000000041c027207 */ /* 0x000fcc0000000000 */
[----:B------:R-:W-:-:S05]  /*7680*/  @P1 LOP3.LUT R11, R3, 0x80000, RZ, 0xfc, !PT ;  /* 0x00080000030b1812 */ /* 0x000fca00078efcff */
[----:B------:R-:W-:-:S06]  /*7690*/  IMAD.MOV.U32 R3, RZ, RZ, R11 ;  /* 0x000000ffff037224 */ /* 0x000fcc00078e000b */
        /* <DEDUP_REMOVED lines=16> */
.L_x_160:
[----:B------:R-:W-:Y:S05]  /*77a0*/  BSYNC.RECONVERGENT B0 ;  /* 0x0000000000007941 */ /* 0x000fea0003800200 */
.L_x_118:
[----:B------:R-:W2:Y:S01]  /*77b0*/  LDG.E.64 R28, desc[UR4][R14.64] ;  /* 0x000000040e1c7981 */ /* 0x000ea2000c1e1b00 */
[----:B------:R-:W3:Y:S08]  /*77c0*/  LDC.64 R4, c[0x0][0x3e0] ;  /* 0x0000f800ff047b82 */ /* 0x000ef00000000a00 */
[----:B01----:R-:W0:Y:S01]  /*77d0*/  LDC.64 R10, c[0x0][0x3d8] ;  /* 0x0000f600ff0a7b82 */ /* 0x003e220000000a00 */
[----:B---3--:R-:W-:-:S07]  /*77e0*/  IMAD.WIDE R36, R9, 0x8, R4 ;  /* 0x0000000809247825 */ /* 0x008fce00078e0204 */
[----:B------:R-:W1:Y:S01]  /*77f0*/  LDC.64 R4, c[0x0][0x3e8] ;  /* 0x0000fa00ff047b82 */ /* 0x000e620000000a00 */
[----:B------:R-:W3:Y:S01]  /*7800*/  LDG.E.64 R6, desc[UR4][R36.64] ;  /* 0x0000000424067981 */ /* 0x000ee2000c1e1b00 */
[----:B0-----:R-:W-:-:S03]  /*7810*/  IMAD.WIDE R10, R9, 0x8, R10 ;  /* 0x00000008090a7825 */ /* 0x001fc600078e020a */
[----:B------:R-:W4:Y:S04]  /*7820*/  LDG.E.64 R22, desc[UR4][R36.64+0x8] ;  /* 0x0000080424167981 */ /* 0x000f28000c1e1b00 */
[----:B------:R-:W3:Y:S04]  /*7830*/  LDG.E.64 R20, desc[UR4][R10.64] ;  /* 0x000000040a147981 */ /* 0x000ee8000c1e1b00 */
[----:B------:R-:W4:Y:S04]  /*7840*/  LDG.E.64 R24, desc[UR4][R10.64+0x8] ;  /* 0x000008040a187981 */ /* 0x000f28000c1e1b00 */
[----:B------:R-:W5:Y:S04]  /*7850*/  LDG.E.64 R26, desc[UR4][R36.64+0x10] ;  /* 0x00001004241a7981 */ /* 0x000f68000c1e1b00 */
[----:B------:R0:W5:Y:S01]  /*7860*/  LDG.E.64 R14, desc[UR4][R10.64+0x10] ;  /* 0x000010040a0e7981 */ /* 0x000162000c1e1b00 */
[----:B-1----:R-:W-:-:S03]  /*7870*/  IMAD.WIDE R4, R9, 0x8, R4 ;  /* 0x0000000809047825 */ /* 0x002fc600078e0204 */
[----:B--2---:R1:W-:Y:S04]  /*7880*/  STG.E.64 desc[UR4][R12.64], R28 ;  /* 0x0000001c0c007986 */ /* 0x0043e8000c101b04 */
[----:B------:R-:W2:Y:S04]  /*7890*/  LDG.E.64 R30, desc[UR4][R4.64] ;  /* 0x00000004041e7981 */ /* 0x000ea8000c1e1b00 */
[----:B------:R-:W2:Y:S04]  /*78a0*/  LDG.E.64 R32, desc[UR4][R4.64+0x8] ;  /* 0x0000080404207981 */ /* 0x000ea8000c1e1b00 */
[----:B------:R-:W2:Y:S01]  /*78b0*/  LDG.E.64 R34, desc[UR4][R4.64+0x10] ;  /* 0x0000100404227981 */ /* 0x000ea2000c1e1b00 */
[----:B------:R-:W-:Y:S01]  /*78c0*/  IMAD.MOV.U32 R0, RZ, RZ, RZ ;  /* 0x000000ffff007224 */ /* 0x000fe200078e00ff */
[----:B---3--:R-:W-:-:S02]  /*78d0*/  DADD R6, R6, -R20 ;  /* 0x0000000006067229 */ /* 0x008fc40000000814 */
[----:B----4-:R-:W-:-:S06]  /*78e0*/  DADD R22, R22, -R24 ;  /* 0x0000000016167229 */ /* 0x010fcc0000000818 */
[----:B------:R-:W-:Y:S02]  /*78f0*/  DSETP.MAX.AND P0, P1, RZ, R6, PT ;  /* 0x00000006ff00722a */ /* 0x000fe4000390f000 */
[----:B0-----:R-:W-:Y:S01]  /*7900*/  IMAD.MOV.U32 R11, RZ, RZ, R7 ;  /* 0x000000ffff0b7224 */ /* 0x001fe200078e0007 */
[----:B-----5:R-:W-:Y:S01]  /*7910*/  DADD R14, R26, -R14 ;  /* 0x000000001a0e7229 */ /* 0x020fe2000000080e */
[----:B------:R-:W-:Y:S01]  /*7920*/  IMAD.MOV.U32 R9, RZ, RZ, R6 ;  /* 0x000000ffff097224 */ /* 0x000fe200078e0006 */
[----:B------:R-:W-:Y:S01]  /*7930*/  DSETP.MAX.AND P2, P3, RZ, R22, PT ;  /* 0x00000016ff00722a */ /* 0x000fe20003b4f000 */
[----:B------:R-:W-:Y:S01]  /*7940*/  IMAD.MOV.U32 R6, RZ, RZ, RZ ;  /* 0x000000ffff067224 */ /* 0x000fe200078e00ff */
[----:B-1----:R-:W-:Y:S01]  /*7950*/  FSEL R13, R0, R11, P0 ;  /* 0x0000000b000d7208 */ /* 0x002fe20000000000 */
[----:B------:R-:W-:-:S03]  /*7960*/  IMAD.MOV.U32 R7, RZ, RZ, R23 ;  /* 0x000000ffff077224 */ /* 0x000fc600078e0017 */
[----:B------:R-:W-:-:S03]  /*7970*/  SEL R6, R6, R9, P0 ;  /* 0x0000000906067207 */ /* 0x000fc60000000000 */
[----:B------:R-:W-:Y:S01]  /*7980*/  @P1 LOP3.LUT R13, R11, 0x80000, RZ, 0xfc, !PT ;  /* 0x000800000b0d1812 */ /* 0x000fe200078efcff */
[----:B------:R-:W-:Y:S01]  /*7990*/  DSETP.MAX.AND P0, P1, RZ, R14, PT ;  /* 0x0000000eff00722a */ /* 0x000fe2000390f000 */
[----:B------:R-:W-:Y:S01]  /*79a0*/  FSEL R9, R0, R7, P2 ;  /* 0x0000000700097208 */ /* 0x000fe20001000000 */
[----:B------:R-:W-:Y:S02]  /*79b0*/  IMAD.MOV.U32 R8, RZ, RZ, RZ ;  /* 0x000000ffff087224 */ /* 0x000fe400078e00ff */
[----:B------:R-:W-:Y:S01]  /*79c0*/  @P3 LOP3.LUT R9, R7, 0x80000, RZ, 0xfc, !PT ;  /* 0x0008000007093812 */ /* 0x000fe200078efcff */
[----:B------:R-:W-:Y:S02]  /*79d0*/  IMAD.MOV.U32 R7, RZ, RZ, R15 ;  /* 0x000000ffff077224 */ /* 0x000fe400078e000f */
[----:B------:R-:W-:Y:S01]  /*79e0*/  IMAD.MOV.U32 R10, RZ, RZ, RZ ;  /* 0x000000ffff0a7224 */ /* 0x000fe200078e00ff */
[----:B------:R-:W-:Y:S02]  /*79f0*/  SEL R8, R8, R22, P2 ;  /* 0x0000001608087207 */ /* 0x000fe40001000000 */
[----:B------:R-:W-:-:S02]  /*7a00*/  FSEL R11, R0, R7, P0 ;  /* 0x00000007000b7208 */ /* 0x000fc40000000000 */
[----:B------:R-:W-:Y:S02]  /*7a10*/  SEL R10, R10, R14, P0 ;  /* 0x0000000e0a0a7207 */ /* 0x000fe40000000000 */
[----:B------:R-:W-:Y:S01]  /*7a20*/  @P1 LOP3.LUT R11, R7, 0x80000, RZ, 0xfc, !PT ;  /* 0x00080000070b1812 */ /* 0x000fe200078efcff */
[----:B------:R-:W-:-:S06]  /*7a30*/  IMAD.MOV.U32 R7, RZ, RZ, R13 ;  /* 0x000000ffff077224 */ /* 0x000fcc00078e000d */
[----:B--2---:R-:W-:Y:S02]  /*7a40*/  DMUL R30, R6, R30 ;  /* 0x0000001e061e7228 */ /* 0x004fe40000000000 */
[----:B------:R-:W-:Y:S02]  /*7a50*/  DMUL R32, R8, R32 ;  /* 0x0000002008207228 */ /* 0x000fe40000000000 */
[----:B------:R-:W-:-:S03]  /*7a60*/  DMUL R34, R10, R34 ;  /* 0x000000220a227228 */ /* 0x000fc60000000000 */
[----:B------:R-:W-:Y:S04]  /*7a70*/  STG.E.64 desc[UR4][R4.64], R30 ;  /* 0x0000001e04007986 */ /* 0x000fe8000c101b04 */
[----:B------:R-:W-:Y:S04]  /*7a80*/  STG.E.64 desc[UR4][R4.64+0x8], R32 ;  /* 0x0000082004007986 */ /* 0x000fe8000c101b04 */
[----:B------:R-:W-:Y:S04]  /*7a90*/  STG.E.64 desc[UR4][R4.64+0x10], R34 ;  /* 0x0000102204007986 */ /* 0x000fe8000c101b04 */
[----:B------:R-:W2:Y:S04]  /*7aa0*/  LDG.E.64 R18, desc[UR4][R18.64] ;  /* 0x0000000412127981 */ /* 0x000ea8000c1e1b00 */
[----:B--2---:R-:W-:Y:S04]  /*7ab0*/  STG.E.64 desc[UR4][R16.64], R18 ;  /* 0x0000001210007986 */ /* 0x004fe8000c101b04 */
[----:B------:R-:W2:Y:S04]  /*7ac0*/  LDG.E.64 R12, desc[UR4][R2.64] ;  /* 0x00000004020c7981 */ /* 0x000ea8000c1e1b00 */
[----:B------:R-:W3:Y:S04]  /*7ad0*/  LDG.E.64 R14, desc[UR4][R2.64+0x8] ;  /* 0x00000804020e7981 */ /* 0x000ee8000c1e1b00 */
[----:B------:R-:W4:Y:S01]  /*7ae0*/  LDG.E.64 R20, desc[UR4][R2.64+0x10] ;  /* 0x0000100402147981 */ /* 0x000f22000c1e1b00 */
[----:B--2---:R-:W-:-:S02]  /*7af0*/  DMUL R12, R6, R12 ;  /* 0x0000000c060c7228 */ /* 0x004fc40000000000 */
[----:B---3--:R-:W-:Y:S02]  /*7b00*/  DMUL R14, R8, R14 ;  /* 0x0000000e080e7228 */ /* 0x008fe40000000000 */
[----:B----4-:R-:W-:-:S03]  /*7b10*/  DMUL R20, R10, R20 ;  /* 0x000000140a147228 */ /* 0x010fc60000000000 */
[----:B------:R-:W-:Y:S04]  /*7b20*/  STG.E.64 desc[UR4][R2.64], R12 ;  /* 0x0000000c02007986 */ /* 0x000fe8000c101b04 */
[----:B------:R-:W-:Y:S04]  /*7b30*/  STG.E.64 desc[UR4][R2.64+0x8], R14 ;  /* 0x0000080e02007986 */ /* 0x000fe8000c101b04 */
[----:B------:R-:W-:Y:S01]  /*7b40*/  STG.E.64 desc[UR4][R2.64+0x10], R20 ;  /* 0x0000101402007986 */ /* 0x000fe2000c101b04 */
[----:B------:R-:W-:Y:S05]  /*7b50*/  EXIT ;  /* 0x000000000000794d */ /* 0x000fea0003800000 */
        .weak           $__internal_2_$__cuda_sm20_dblrcp_rn_slowpath_v3
        .type           $__internal_2_$__cuda_sm20_dblrcp_rn_slowpath_v3,@function
        .size           $__internal_2_$__cuda_sm20_dblrcp_rn_slowpath_v3,($__internal_3_$__cuda_sm20_div_rn_f64_full - $__internal_2_$__cuda_sm20_dblrcp_rn_slowpath_v3)
$__internal_2_$__cuda_sm20_dblrcp_rn_slowpath_v3:
[----:B------:R-:W-:Y:S01]  /*7b60*/  DSETP.GTU.AND P0, PT, |R44|, +INF , PT ;  /* 0x7ff000002c00742a */ /* 0x000fe20003f0c200 */
[----:B------:R-:W-:-:S13]  /*7b70*/  BSSY.RECONVERGENT B2, `(.L_x_220) ;  /* 0x0000023000027945 */ /* 0x000fda0003800200 */
[----:B------:R-:W-:Y:S05]  /*7b80*/  @P0 BRA `(.L_x_221) ;  /* 0x00000000007c0947 */ /* 0x000fea0003800000 */
[----:B------:R-:W-:-:S04]  /*7b90*/  LOP3.LUT R49, R45, 0x7fffffff, RZ, 0xc0, !PT ;  /* 0x7fffffff2d317812 */ /* 0x000fc800078ec0ff */
[----:B------:R-:W-:-:S04]  /*7ba0*/  IADD3 R2, PT, PT, R49, -0x1, RZ ;  /* 0xffffffff31027810 */ /* 0x000fc80007ffe0ff */
        /* <DEDUP_REMOVED lines=19> */
.L_x_223:
        /* <DEDUP_REMOVED lines=10> */
.L_x_221:
[----:B------:R-:W-:Y:S01]  /*7d80*/  LOP3.LUT R47, R45, 0x80000, RZ, 0xfc, !PT ;  /* 0x000800002d2f7812 */ /* 0x000fe200078efcff */
[----:B------:R-:W-:-:S07]  /*7d90*/  IMAD.MOV.U32 R46, RZ, RZ, R44 ;  /* 0x000000ffff2e7224 */ /* 0x000fce00078e002c */
.L_x_222:
[----:B------:R-:W-:Y:S05]  /*7da0*/  BSYNC.RECONVERGENT B2 ;  /* 0x0000000000027941 */ /* 0x000fea0003800200 */
.L_x_220:
[----:B------:R-:W-:Y:S02]  /*7db0*/  IMAD.MOV.U32 R44, RZ, RZ, R0 ;  /* 0x000000ffff2c7224 */ /* 0x000fe400078e0000 */
[----:B------:R-:W-:-:S04]  /*7dc0*/  IMAD.MOV.U32 R45, RZ, RZ, 0x0 ;  /* 0x00000000ff2d7424 */ /* 0x000fc800078e00ff */
[----:B------:R-:W-:Y:S05]  /*7dd0*/  RET.REL.NODEC R44 `(_Z33_extrapolate_second_order_sw_TRUEPdPlS0_S_S_S_S_S_S_S_S_S_S_S_S_S_S_S_S_) ;  /* 0xffffff802c887950 */ /* 0x000fea0003c3ffff */
        .weak           $__internal_3_$__cuda_sm20_div_rn_f64_full
        .type           $__internal_3_$__cuda_sm20_div_rn_f64_full,@function
        .size           $__internal_3_$__cuda_sm20_div_rn_f64_full,(.L_x_233 - $__internal_3_$__cuda_sm20_div_rn_f64_full)
$__internal_3_$__cuda_sm20_div_rn_f64_full:
[C---:B------:R-:W-:Y:S01]  /*7de0*/  FSETP.GEU.AND P2, PT, |R63|.reuse, 1.469367938527859385e-39, PT ;  /* 0x001000003f00780b */ /* 0x040fe20003f4e200 */
[----:B------:R-:W-:Y:S01]  /*7df0*/  IMAD.MOV.U32 R0, RZ, RZ, 0x1ca00000 ;  /* 0x1ca00000ff007424 */ /* 0x000fe200078e00ff */
[----:B------:R-:W-:Y:S01]  /*7e00*/  LOP3.LUT R2, R63, 0x7ff00000, RZ, 0xc0, !PT ;  /* 0x7ff000003f027812 */ /* 0x000fe200078ec0ff */
[----:B------:R-:W-:Y:S01]  /*7e10*/  IMAD.MOV.U32 R66, RZ, RZ, R62 ;  /* 0x000000ffff427224 */ /* 0x000fe200078e003e */
[----:B------:R-:W-:Y:S01]  /*7e20*/  LOP3.LUT R69, R65, 0x7ff00000, RZ, 0xc0, !PT ;  /* 0x7ff0000041457812 */ /* 0x000fe200078ec0ff */
[----:B------:R-:W-:Y:S01]  /*7e30*/  IMAD.MOV.U32 R74, RZ, RZ, R64 ;  /* 0x000000ffff4a7224 */ /* 0x000fe200078e0040 */
[----:B------:R-:W-:Y:S01]  /*7e40*/  BSSY.RECONVERGENT B1, `(.L_x_224) ;  /* 0x0000052000017945 */ /* 0x000fe20003800200 */
[----:B------:R-:W-:Y:S01]  /*7e50*/  IMAD.MOV.U32 R72, RZ, RZ, 0x1 ;  /* 0x00000001ff487424 */ /* 0x000fe200078e00ff */
[----:B------:R-:W-:-:S05]  /*7e60*/  ISETP.GE.U32.AND P4, PT, R2, R69, PT ;  /* 0x000000450200720c */ /* 0x000fca0003f86070 */
[----:B------:R-:W-:Y:S01]  /*7e70*/  @!P2 LOP3.LUT R67, R65, 0x7ff00000, RZ, 0xc0, !PT ;  /* 0x7ff000004143a812 */ /* 0x000fe200078ec0ff */
[----:B------:R-:W-:-:S03]  /*7e80*/  @!P2 IMAD.MOV.U32 R70, RZ, RZ, RZ ;  /* 0x000000ffff46a224 */ /* 0x000fc600078e00ff */
[----:B------:R-:W-:Y:S02]  /*7e90*/  @!P2 ISETP.GE.U32.AND P3, PT, R2, R67, PT ;  /* 0x000000430200a20c */ /* 0x000fe40003f66070 */
[C---:B------:R-:W-:Y:S02]  /*7ea0*/  SEL R67, R0.reuse, 0x63400000, !P4 ;  /* 0x6340000000437807 */ /* 0x040fe40006000000 */
[----:B------:R-:W-:Y:S02]  /*7eb0*/  @!P2 SEL R71, R0, 0x63400000, !P3 ;  /* 0x634000000047a807 */ /* 0x000fe40005800000 */
[----:B------:R-:W-:Y:S02]  /*7ec0*/  FSETP.GEU.AND P3, PT, |R65|, 1.469367938527859385e-39, PT ;  /* 0x001000004100780b */ /* 0x000fe40003f6e200 */
[--C-:B------:R-:W-:Y:S02]  /*7ed0*/  @!P2 LOP3.LUT R71, R71, 0x80000000, R63.reuse, 0xf8, !PT ;  /* 0x800000004747a812 */ /* 0x100fe400078ef83f */
[----:B------:R-:W-:-:S02]  /*7ee0*/  LOP3.LUT R67, R67, 0x800fffff, R63, 0xf8, !PT ;  /* 0x800fffff43437812 */ /* 0x000fc400078ef83f */
[----:B------:R-:W-:-:S06]  /*7ef0*/  @!P2 LOP3.LUT R71, R71, 0x100000, RZ, 0xfc, !PT ;  /* 0x001000004747a812 */ /* 0x000fcc00078efcff */
[----:B------:R-:W-:Y:S01]  /*7f00*/  @!P2 DFMA R66, R66, 2, -R70 ;  /* 0x400000004242a82b */ /* 0x000fe20000000846 */
[----:B------:R-:W-:-:S04]  /*7f10*/  LOP3.LUT R70, R65, 0x800fffff, RZ, 0xc0, !PT ;  /* 0x800fffff41467812 */ /* 0x000fc800078ec0ff */
[----:B------:R-:W-:Y:S01]  /*7f20*/  LOP3.LUT R75, R70, 0x3ff00000, RZ, 0xfc, !PT ;  /* 0x3ff00000464b7812 */ /* 0x000fe200078efcff */
[----:B------:R-:W-:-:S06]  /*7f30*/  @!P3 DMUL R74, R64, 8.98846567431157953865e+307 ;  /* 0x7fe00000404ab828 */ /* 0x000fcc0000000000 */
[----:B------:R-:W0:Y:S04]  /*7f40*/  MUFU.RCP64H R73, R75 ;  /* 0x0000004b00497308 */ /* 0x000e280000001800 */
[----:B------:R-:W-:Y:S01]  /*7f50*/  @!P3 LOP3.LUT R69, R75, 0x7ff00000, RZ, 0xc0, !PT ;  /* 0x7ff000004b45b812 */ /* 0x000fe200078ec0ff */
[----:B0-----:R-:W-:-:S08]  /*7f60*/  DFMA R70, R72, -R74, 1 ;  /* 0x3ff000004846742b */ /* 0x001fd0000000084a */
[----:B------:R-:W-:-:S08]  /*7f70*/  DFMA R70, R70, R70, R70 ;  /* 0x000000464646722b */ /* 0x000fd00000000046 */
[----:B------:R-:W-:-:S08]  /*7f80*/  DFMA R70, R72, R70, R72 ;  /* 0x000000464846722b */ /* 0x000fd00000000048 */
[----:B------:R-:W-:-:S08]  /*7f90*/  DFMA R76, R70, -R74, 1 ;  /* 0x3ff00000464c742b */ /* 0x000fd0000000084a */
[----:B------:R-:W-:-:S08]  /*7fa0*/  DFMA R76, R70, R76, R70 ;  /* 0x0000004c464c722b */ /* 0x000fd00000000046 */
[----:B------:R-:W-:-:S08]  /*7fb0*/  DMUL R70, R76, R66 ;  /* 0x000000424c467228 */ /* 0x000fd00000000000 */
[----:B------:R-:W-:-:S08]  /*7fc0*/  DFMA R72, R70, -R74, R66 ;  /* 0x8000004a4648722b */ /* 0x000fd00000000042 */
[----:B------:R-:W-:Y:S01]  /*7fd0*/  DFMA R72, R76, R72, R70 ;  /* 0x000000484c48722b */ /* 0x000fe20000000046 */
[----:B------:R-:W-:Y:S01]  /*7fe0*/  IMAD.MOV.U32 R70, RZ, RZ, R2 ;  /* 0x000000ffff467224 */ /* 0x000fe200078e0002 */
[----:B------:R-:W-:-:S05]  /*7ff0*/  @!P2 LOP3.LUT R70, R67, 0x7ff00000, RZ, 0xc0, !PT ;  /* 0x7ff000004346a812 */ /* 0x000fca00078ec0ff */
[----:B------:R-:W-:-:S05]  /*8000*/  VIADD R71, R70, 0xffffffff ;  /* 0xffffffff46477836 */ /* 0x000fca0000000000 */
[----:B------:R-:W-:Y:S01]  /*8010*/  ISETP.GT.U32.AND P2, PT, R71, 0x7feffffe, PT ;  /* 0x7feffffe4700780c */ /* 0x000fe20003f44070 */
[----:B------:R-:W-:-:S05]  /*8020*/  VIADD R71, R69, 0xffffffff ;  /* 0xffffffff45477836 */ /* 0x000fca0000000000 */
[----:B------:R-:W-:-:S13]  /*8030*/  ISETP.GT.U32.OR P2, PT, R71, 0x7feffffe, P2 ;  /* 0x7feffffe4700780c */ /* 0x000fda0001744470 */
[----:B------:R-:W-:Y:S05]  /*8040*/  @P2 BRA `(.L_x_225) ;  /* 0x00000000006c2947 */ /* 0x000fea0003800000 */
[----:B------:R-:W-:Y:S01]  /*8050*/  LOP3.LUT R63, R65, 0x7ff00000, RZ, 0xc0, !PT ;  /* 0x7ff00000413f7812 */ /* 0x000fe200078ec0ff */
[----:B------:R-:W-:-:S03]  /*8060*/  IMAD.MOV.U32 R62, RZ, RZ, RZ ;  /* 0x000000ffff3e7224 */ /* 0x000fc600078e00ff */
[CC--:B------:R-:W-:Y:S02]  /*8070*/  ISETP.GE.U32.AND P2, PT, R2.reuse, R63.reuse, PT ;  /* 0x0000003f0200720c */ /* 0x0c0fe40003f46070 */
[----:B------:R-:W-:Y:S02]  /*8080*/  VIADDMNMX R2, R2, -R63, 0xb9600000, !PT ;  /* 0xb960000002027446 */ /* 0x000fe4000780093f */
[----:B------:R-:W-:Y:S02]  /*8090*/  SEL R63, R0, 0x63400000, !P2 ;  /* 0x63400000003f7807 */ /* 0x000fe40005000000 */
[----:B------:R-:W-:-:S05]  /*80a0*/  VIMNMX R2, PT, PT, R2, 0x46a00000, PT ;  /* 0x46a0000002027848 */ /* 0x000fca0003fe0100 */
[----:B------:R-:W-:-:S05]  /*80b0*/  IMAD.IADD R2, R2, 0x1, -R63 ;  /* 0x0000000102027824 */ /* 0x000fca00078e0a3f */
[----:B------:R-:W-:-:S06]  /*80c0*/  IADD3 R63, PT, PT, R2, 0x7fe00000, RZ ;  /* 0x7fe00000023f7810 */ /* 0x000fcc0007ffe0ff */
[----:B------:R-:W-:-:S10]  /*80d0*/  DMUL R76, R72, R62 ;  /* 0x0000003e484c7228 */ /* 0x000fd40000000000 */
[----:B------:R-:W-:-:S13]  /*80e0*/  FSETP.GTU.AND P2, PT, |R77|, 1.469367938527859385e-39, PT ;  /* 0x001000004d00780b */ /* 0x000fda0003f4c200 */
[----:B------:R-:W-:Y:S05]  /*80f0*/  @P2 BRA `(.L_x_226) ;  /* 0x0000000000982947 */ /* 0x000fea0003800000 */
[----:B------:R-:W-:-:S06]  /*8100*/  DFMA R66, R72, -R74, R66 ;  /* 0x8000004a4842722b */ /* 0x000fcc0000000042 */
[----:B------:R-:W-:-:S04]  /*8110*/  IMAD.MOV.U32 R66, RZ, RZ, RZ ;  /* 0x000000ffff427224 */ /* 0x000fc800078e00ff */
        /* <DEDUP_REMOVED lines=14> */
.L_x_225:
        /* <DEDUP_REMOVED lines=13> */
[----:B------:R-:W-:Y:S02]  /*82d0*/  @!P2 IMAD.MOV.U32 R77, RZ, RZ, R63 ;  /* 0x000000ffff4da224 */ /* 0x000fe400078e003f */
[----:B------:R-:W-:Y:S02]  /*82e0*/  @P2 IMAD.MOV.U32 R76, RZ, RZ, RZ ;  /* 0x000000ffff4c2224 */ /* 0x000fe400078e00ff */
[----:B------:R-:W-:Y:S01]  /*82f0*/  @P2 IMAD.MOV.U32 R77, RZ, RZ, R0 ;  /* 0x000000ffff4d2224 */ /* 0x000fe200078e0000 */
[----:B------:R-:W-:Y:S06]  /*8300*/  BRA `(.L_x_226) ;  /* 0x0000000000147947 */ /* 0x000fec0003800000 */
.L_x_228:
[----:B------:R-:W-:Y:S01]  /*8310*/  LOP3.LUT R77, R65, 0x80000, RZ, 0xfc, !PT ;  /* 0x00080000414d7812 */ /* 0x000fe200078efcff */
[----:B------:R-:W-:Y:S01]  /*8320*/  IMAD.MOV.U32 R76, RZ, RZ, R64 ;  /* 0x000000ffff4c7224 */ /* 0x000fe200078e0040 */
[----:B------:R-:W-:Y:S06]  /*8330*/  BRA `(.L_x_226) ;  /* 0x0000000000087947 */ /* 0x000fec0003800000 */
.L_x_227:
[----:B------:R-:W-:Y:S01]  /*8340*/  LOP3.LUT R77, R63, 0x80000, RZ, 0xfc, !PT ;  /* 0x000800003f4d7812 */ /* 0x000fe200078efcff */
[----:B------:R-:W-:-:S07]  /*8350*/  IMAD.MOV.U32 R76, RZ, RZ, R62 ;  /* 0x000000ffff4c7224 */ /* 0x000fce00078e003e */
.L_x_226:
[----:B------:R-:W-:Y:S05]  /*8360*/  BSYNC.RECONVERGENT B1 ;  /* 0x0000000000017941 */ /* 0x000fea0003800200 */
.L_x_224:
[----:B------:R-:W-:Y:S02]  /*8370*/  IMAD.MOV.U32 R69, RZ, RZ, 0x0 ;  /* 0x00000000ff457424 */ /* 0x000fe400078e00ff */
[----:B------:R-:W-:Y:S02]  /*8380*/  IMAD.MOV.U32 R62, RZ, RZ, R76 ;  /* 0x000000ffff3e7224 */ /* 0x000fe400078e004c */
[----:B------:R-:W-:Y:S01]  /*8390*/  IMAD.MOV.U32 R63, RZ, RZ, R77 ;  /* 0x000000ffff3f7224 */ /* 0x000fe200078e004d */
[----:B------:R-:W-:Y:S06]  /*83a0*/  RET.REL.NODEC R68 `(_Z33_extrapolate_second_order_sw_TRUEPdPlS0_S_S_S_S_S_S_S_S_S_S_S_S_S_S_S_S_) ;  /* 0xffffff7c44147950 */ /* 0x000fec0003c3ffff */
.L_x_229:
        /* <DEDUP_REMOVED lines=13> */
.L_x_233:


//--------------------- .nv.shared.reserved.0     --------------------------
	.section	.nv.shared.reserved.0,"aw",@nobits
	.weak		__nv_reservedSMEM_offset_0_alias
	.size		__nv_reservedSMEM_offset_0_alias, 0, 64
	.other		__nv_reservedSMEM_offset_0_alias,@"STO_CUDA_RESERVED_SHARED STV_DEFAULT"
__nv_reservedSMEM_offset_0_alias:
	.zero		0
	.zero		64


//--------------------- .nv.constant0._Z38_extrapolate_second_order_edge_sw_TRUEPdPlS0_S_S_S_S_S_S_S_S_S_S_S_S_S_S_S_S_S_S_S_ --------------------------
	.section	.nv.constant0._Z38_extrapolate_second_order_edge_sw_TRUEPdPlS0_S_S_S_S_S_S_S_S_S_S_S_S_S_S_S_S_S_S_S_,"a",@progbits
	.sectionflags	@""
	.align	4
.nv.constant0._Z38_extrapolate_second_order_edge_sw_TRUEPdPlS0_S_S_S_S_S_S_S_S_S_S_S_S_S_S_S_S_S_S_S_:
	.zero		1072


//--------------------- .nv.constant0._Z33_extrapolate_second_order_sw_TRUEPdPlS0_S_S_S_S_S_S_S_S_S_S_S_S_S_S_S_S_ --------------------------
	.section	.nv.constant0._Z33_extrapolate_second_order_sw_TRUEPdPlS0_S_S_S_S_S_S_S_S_S_S_S_S_S_S_S_S_,"a",@progbits
	.sectionflags	@""
	.align	4
.nv.constant0._Z33_extrapolate_second_order_sw_TRUEPdPlS0_S_S_S_S_S_S_S_S_S_S_S_S_S_S_S_S_:
	.zero		1048


//--------------------- SYMBOLS --------------------------

	.type		.nv.reservedSmem.offset0,@object
	.size		.nv.reservedSmem.offset0,0x4
